def attn_fwd(
    Q,
    K,
    V,
    Out,
    Lse,
    sm_scale,
    stride_qz,
    stride_qh,
    stride_qm,
    stride_qk,
    stride_kz,
    stride_kh,
    stride_kn,
    stride_kk,
    stride_vz,
    stride_vh,
    stride_vn,
    stride_vk,
    stride_oz,
    stride_oh,
    stride_om,
    stride_ok,
    seqlen_q,
    seqlen_k,
    BLOCK_M: tl.constexpr,
    BLOCK_N: tl.constexpr,
    HEAD_DIM: tl.constexpr,
    CAUSAL: tl.constexpr,
):
    start_m = tl.program_id(0)
    off_hz = tl.program_id(1)
    q_off = off_hz * stride_qh
    k_off = off_hz * stride_kh
    v_off = off_hz * stride_vh
    offs_m = start_m * BLOCK_M + tl.arange(0, BLOCK_M)
    offs_d = tl.arange(0, HEAD_DIM)
    offs_n = tl.arange(0, BLOCK_N)
    q_ptrs = Q + q_off + offs_m[:, None] * stride_qm + offs_d[None, :] * stride_qk
    k_ptrs = K + k_off + offs_d[:, None] * stride_kk + offs_n[None, :] * stride_kn
    v_ptrs = V + v_off + offs_n[:, None] * stride_vn + offs_d[None, :] * stride_vk
    m_i = tl.full([BLOCK_M], float("-inf"), dtype=tl.float32)
    l_i = tl.zeros([BLOCK_M], dtype=tl.float32) + 1.0
    acc = tl.zeros([BLOCK_M, HEAD_DIM], dtype=tl.float32)
    q = tl.load(q_ptrs)
    acc, l_i, m_i = _attn_fwd_inner(
        acc,
        l_i,
        m_i,
        q,
        k_ptrs,
        v_ptrs,
        sm_scale,
        stride_kn,
        stride_vn,
        start_m,
        seqlen_k,
        BLOCK_M,
        BLOCK_N,
        HEAD_DIM,
        CAUSAL,
    )
    acc = acc / l_i[:, None]
    lse = m_i + tl.math.log2(l_i) / 1.4426950408889634
    o_ptrs = (
        Out
        + off_hz * stride_oh
        + offs_m[:, None] * stride_om
        + offs_d[None, :] * stride_ok
    )
    tl.store(o_ptrs, acc.to(Out.dtype.element_ty))
    tl.store(Lse + off_hz * seqlen_q + offs_m, lse)

# config = {"BLOCK_M": 64, "BLOCK_N": 64, "HEAD_DIM": 32, "arch": "sm_100", "causal": false, "dtype": "bf16", "num_stages": 2, "num_warps": 8}
# arch = sm_100


// ===== COMPILED SASS (sm_100a) =====

	.target	sm_100a

	.elftype	@"ET_EXEC"


//--------------------- .note.nv.tkinfo           --------------------------
	.section	.note.nv.tkinfo,"",@"SHT_NOTE"
	.sectionflags	@"SHF_NOTE_NV_TKINFO"
	.tkinfo
        /*0018*/ 	.word	0x00000081
        /*0030*/ 	.string	""
        /*0030*/ 	.string	"ptxas-blackwell"
        /*0030*/ 	.string	"Cuda compilation tools, release 12.9, V12.9.86"
        /*0030*/ 	.string	"Build cuda_12.9.r12.9/compiler.36037853_0"
        /*0030*/ 	.string	"-v  -suppress-debug-info  -lineinfo  -arch sm_100a "



//--------------------- .note.nv.cuver            --------------------------
	.section	.note.nv.cuver,"",@"SHT_NOTE"
	.sectionflags	@"SHF_NOTE_NV_CUVER"
        /*0018*/ 	.short	0x0001
        /*001a*/ 	.short	0x0064
        /*001c*/ 	.short	0x0001
        /*001e*/ 	.short	0x0000
        /*0020*/ 	.short	0x0001
        /*0022*/ 	.short	0x0000


//--------------------- .nv.info                  --------------------------
	.section	.nv.info,"",@"SHT_CUDA_INFO"
	.align	4


	//----- nvinfo : EIATTR_REGCOUNT
	.align		4
        /*0000*/ 	.byte	0x04, 0x2f
        /*0002*/ 	.short	(.L_5 - .L_4)
	.align		4
.L_4:
        /*0004*/ 	.word	index@(attn_fwd)
        /*0008*/ 	.word	0x0000004b


	//----- nvinfo : EIATTR_FRAME_SIZE
	.align		4
.L_5:
        /*000c*/ 	.byte	0x04, 0x11
        /*000e*/ 	.short	(.L_7 - .L_6)
	.align		4
.L_6:
        /*0010*/ 	.word	index@($__internal_2_$__cuda_sm10x_tcgen05_guardrail_trap_unallocated_columns_being_dealloced)
        /*0014*/ 	.word	0x00000000


	//----- nvinfo : EIATTR_FRAME_SIZE
	.align		4
.L_7:
        /*0018*/ 	.byte	0x04, 0x11
        /*001a*/ 	.short	(.L_9 - .L_8)
	.align		4
.L_8:
        /*001c*/ 	.word	index@($__internal_1_$__cuda_sm10x_tcgen05_guardrail_trap_phase_invalid_during_alloc)
        /*0020*/ 	.word	0x00000000


	//----- nvinfo : EIATTR_FRAME_SIZE
	.align		4
.L_9:
        /*0024*/ 	.byte	0x04, 0x11
        /*0026*/ 	.short	(.L_11 - .L_10)
	.align		4
.L_10:
        /*0028*/ 	.word	index@($__internal_0_$__cuda_sm10x_tcgen05_guardrail_trap_col_being_dealloced_not_returned_by_alloc)
        /*002c*/ 	.word	0x00000000


	//----- nvinfo : EIATTR_FRAME_SIZE
	.align		4
.L_11:
        /*0030*/ 	.byte	0x04, 0x11
        /*0032*/ 	.short	(.L_13 - .L_12)
	.align		4
.L_12:
        /*0034*/ 	.word	index@(attn_fwd)
        /*0038*/ 	.word	0x00000000


	//----- nvinfo : EIATTR_MIN_STACK_SIZE
	.align		4
.L_13:
        /*003c*/ 	.byte	0x04, 0x12
        /*003e*/ 	.short	(.L_15 - .L_14)
	.align		4
.L_14:
        /*0040*/ 	.word	index@(attn_fwd)
        /*0044*/ 	.word	0x00000000
.L_15:


//--------------------- .nv.info.attn_fwd         --------------------------
	.section	.nv.info.attn_fwd,"",@"SHT_CUDA_INFO"
	.sectionflags	@""
	.align	4


	//----- nvinfo : EIATTR_CUDA_API_VERSION
	.align		4
        /*0000*/ 	.byte	0x04, 0x37
        /*0002*/ 	.short	(.L_17 - .L_16)
.L_16:
        /*0004*/ 	.word	0x00000081


	//----- nvinfo : EIATTR_KPARAM_INFO
	.align		4
.L_17:
        /*0008*/ 	.byte	0x04, 0x17
        /*000a*/ 	.short	(.L_19 - .L_18)
.L_18:
        /*000c*/ 	.word	0x00000000
        /*0010*/ 	.short	0x0019
        /*0012*/ 	.short	0x0080
        /*0014*/ 	.byte	0x00, 0xf4, 0x21, 0x00


	//----- nvinfo : EIATTR_KPARAM_INFO
	.align		4
.L_19:
        /*0018*/ 	.byte	0x04, 0x17
        /*001a*/ 	.short	(.L_21 - .L_20)
.L_20:
        /*001c*/ 	.word	0x00000000
        /*0020*/ 	.short	0x0018
        /*0022*/ 	.short	0x0078
        /*0024*/ 	.byte	0x00, 0xf4, 0x21, 0x00


	//----- nvinfo : EIATTR_KPARAM_INFO
	.align		4
.L_21:
        /*0028*/ 	.byte	0x04, 0x17
        /*002a*/ 	.short	(.L_23 - .L_22)
.L_22:
        /*002c*/ 	.word	0x00000000
        /*0030*/ 	.short	0x0017
        /*0032*/ 	.short	0x0070
        /*0034*/ 	.byte	0x00, 0xf0, 0x11, 0x00


	//----- nvinfo : EIATTR_KPARAM_INFO
	.align		4
.L_23:
        /*0038*/ 	.byte	0x04, 0x17
        /*003a*/ 	.short	(.L_25 - .L_24)
.L_24:
        /*003c*/ 	.word	0x00000000
        /*0040*/ 	.short	0x0016
        /*0042*/ 	.short	0x006c
        /*0044*/ 	.byte	0x00, 0xf0, 0x11, 0x00


	//----- nvinfo : EIATTR_KPARAM_INFO
	.align		4
.L_25:
        /*0048*/ 	.byte	0x04, 0x17
        /*004a*/ 	.short	(.L_27 - .L_26)
.L_26:
        /*004c*/ 	.word	0x00000000
        /*0050*/ 	.short	0x0015
        /*0052*/ 	.short	0x0068
        /*0054*/ 	.byte	0x00, 0xf0, 0x11, 0x00


	//----- nvinfo : EIATTR_KPARAM_INFO
	.align		4
.L_27:
        /*0058*/ 	.byte	0x04, 0x17
        /*005a*/ 	.short	(.L_29 - .L_28)
.L_28:
        /*005c*/ 	.word	0x00000000
        /*0060*/ 	.short	0x0014
        /*0062*/ 	.short	0x0064
        /*0064*/ 	.byte	0x00, 0xf0, 0x11, 0x00


	//----- nvinfo : EIATTR_KPARAM_INFO
	.align		4
.L_29:
        /*0068*/ 	.byte	0x04, 0x17
        /*006a*/ 	.short	(.L_31 - .L_30)
.L_30:
        /*006c*/ 	.word	0x00000000
        /*0070*/ 	.short	0x0013
        /*0072*/ 	.short	0x0060
        /*0074*/ 	.byte	0x00, 0xf0, 0x11, 0x00


	//----- nvinfo : EIATTR_KPARAM_INFO
	.align		4
.L_31:
        /*0078*/ 	.byte	0x04, 0x17
        /*007a*/ 	.short	(.L_33 - .L_32)
.L_32:
        /*007c*/ 	.word	0x00000000
        /*0080*/ 	.short	0x0012
        /*0082*/ 	.short	0x005c
        /*0084*/ 	.byte	0x00, 0xf0, 0x11, 0x00


	//----- nvinfo : EIATTR_KPARAM_INFO
	.align		4
.L_33:
        /*0088*/ 	.byte	0x04, 0x17
        /*008a*/ 	.short	(.L_35 - .L_34)
.L_34:
        /*008c*/ 	.word	0x00000000
        /*0090*/ 	.short	0x0011
        /*0092*/ 	.short	0x0058
        /*0094*/ 	.byte	0x00, 0xf0, 0x11, 0x00


	//----- nvinfo : EIATTR_KPARAM_INFO
	.align		4
.L_35:
        /*0098*/ 	.byte	0x04, 0x17
        /*009a*/ 	.short	(.L_37 - .L_36)
.L_36:
        /*009c*/ 	.word	0x00000000
        /*00a0*/ 	.short	0x0010
        /*00a2*/ 	.short	0x0054
        /*00a4*/ 	.byte	0x00, 0xf0, 0x11, 0x00


	//----- nvinfo : EIATTR_KPARAM_INFO
	.align		4
.L_37:
        /*00a8*/ 	.byte	0x04, 0x17
        /*00aa*/ 	.short	(.L_39 - .L_38)
.L_38:
        /*00ac*/ 	.word	0x00000000
        /*00b0*/ 	.short	0x000f
        /*00b2*/ 	.short	0x0050
        /*00b4*/ 	.byte	0x00, 0xf0, 0x11, 0x00


	//----- nvinfo : EIATTR_KPARAM_INFO
	.align		4
.L_39:
        /*00b8*/ 	.byte	0x04, 0x17
        /*00ba*/ 	.short	(.L_41 - .L_40)
.L_40:
        /*00bc*/ 	.word	0x00000000
        /*00c0*/ 	.short	0x000e
        /*00c2*/ 	.short	0x004c
        /*00c4*/ 	.byte	0x00, 0xf0, 0x11, 0x00


	//----- nvinfo : EIATTR_KPARAM_INFO
	.align		4
.L_41:
        /*00c8*/ 	.byte	0x04, 0x17
        /*00ca*/ 	.short	(.L_43 - .L_42)
.L_42:
        /*00cc*/ 	.word	0x00000000
        /*00d0*/ 	.short	0x000d
        /*00d2*/ 	.short	0x0048
        /*00d4*/ 	.byte	0x00, 0xf0, 0x11, 0x00


	//----- nvinfo : EIATTR_KPARAM_INFO
	.align		4
.L_43:
        /*00d8*/ 	.byte	0x04, 0x17
        /*00da*/ 	.short	(.L_45 - .L_44)
.L_44:
        /*00dc*/ 	.word	0x00000000
        /*00e0*/ 	.short	0x000c
        /*00e2*/ 	.short	0x0044
        /*00e4*/ 	.byte	0x00, 0xf0, 0x11, 0x00


	//----- nvinfo : EIATTR_KPARAM_INFO
	.align		4
.L_45:
        /*00e8*/ 	.byte	0x04, 0x17
        /*00ea*/ 	.short	(.L_47 - .L_46)
.L_46:
        /*00ec*/ 	.word	0x00000000
        /*00f0*/ 	.short	0x000b
        /*00f2*/ 	.short	0x0040
        /*00f4*/ 	.byte	0x00, 0xf0, 0x11, 0x00


	//----- nvinfo : EIATTR_KPARAM_INFO
	.align		4
.L_47:
        /*00f8*/ 	.byte	0x04, 0x17
        /*00fa*/ 	.short	(.L_49 - .L_48)
.L_48:
        /*00fc*/ 	.word	0x00000000
        /*0100*/ 	.short	0x000a
        /*0102*/ 	.short	0x003c
        /*0104*/ 	.byte	0x00, 0xf0, 0x11, 0x00


	//----- nvinfo : EIATTR_KPARAM_INFO
	.align		4
.L_49:
        /*0108*/ 	.byte	0x04, 0x17
        /*010a*/ 	.short	(.L_51 - .L_50)
.L_50:
        /*010c*/ 	.word	0x00000000
        /*0110*/ 	.short	0x0009
        /*0112*/ 	.short	0x0038
        /*0114*/ 	.byte	0x00, 0xf0, 0x11, 0x00


	//----- nvinfo : EIATTR_KPARAM_INFO
	.align		4
.L_51:
        /*0118*/ 	.byte	0x04, 0x17
        /*011a*/ 	.short	(.L_53 - .L_52)
.L_52:
        /*011c*/ 	.word	0x00000000
        /*0120*/ 	.short	0x0008
        /*0122*/ 	.short	0x0034
        /*0124*/ 	.byte	0x00, 0xf0, 0x11, 0x00


	//----- nvinfo : EIATTR_KPARAM_INFO
	.align		4
.L_53:
        /*0128*/ 	.byte	0x04, 0x17
        /*012a*/ 	.short	(.L_55 - .L_54)
.L_54:
        /*012c*/ 	.word	0x00000000
        /*0130*/ 	.short	0x0007
        /*0132*/ 	.short	0x0030
        /*0134*/ 	.byte	0x00, 0xf0, 0x11, 0x00


	//----- nvinfo : EIATTR_KPARAM_INFO
	.align		4
.L_55:
        /*0138*/ 	.byte	0x04, 0x17
        /*013a*/ 	.short	(.L_57 - .L_56)
.L_56:
        /*013c*/ 	.word	0x00000000
        /*0140*/ 	.short	0x0006
        /*0142*/ 	.short	0x002c
        /*0144*/ 	.byte	0x00, 0xf0, 0x11, 0x00


	//----- nvinfo : EIATTR_KPARAM_INFO
	.align		4
.L_57:
        /*0148*/ 	.byte	0x04, 0x17
        /*014a*/ 	.short	(.L_59 - .L_58)
.L_58:
        /*014c*/ 	.word	0x00000000
        /*0150*/ 	.short	0x0005
        /*0152*/ 	.short	0x0028
        /*0154*/ 	.byte	0x00, 0xf0, 0x11, 0x00


	//----- nvinfo : EIATTR_KPARAM_INFO
	.align		4
.L_59:
        /*0158*/ 	.byte	0x04, 0x17
        /*015a*/ 	.short	(.L_61 - .L_60)
.L_60:
        /*015c*/ 	.word	0x00000000
        /*0160*/ 	.short	0x0004
        /*0162*/ 	.short	0x0020
        /*0164*/ 	.byte	0x00, 0xf4, 0x21, 0x00


	//----- nvinfo : EIATTR_KPARAM_INFO
	.align		4
.L_61:
        /*0168*/ 	.byte	0x04, 0x17
        /*016a*/ 	.short	(.L_63 - .L_62)
.L_62:
        /*016c*/ 	.word	0x00000000
        /*0170*/ 	.short	0x0003
        /*0172*/ 	.short	0x0018
        /*0174*/ 	.byte	0x00, 0xf4, 0x21, 0x00


	//----- nvinfo : EIATTR_KPARAM_INFO
	.align		4
.L_63:
        /*0178*/ 	.byte	0x04, 0x17
        /*017a*/ 	.short	(.L_65 - .L_64)
.L_64:
        /*017c*/ 	.word	0x00000000
        /*0180*/ 	.short	0x0002
        /*0182*/ 	.short	0x0010
        /*0184*/ 	.byte	0x00, 0xf4, 0x21, 0x00


	//----- nvinfo : EIATTR_KPARAM_INFO
	.align		4
.L_65:
        /*0188*/ 	.byte	0x04, 0x17
        /*018a*/ 	.short	(.L_67 - .L_66)
.L_66:
        /*018c*/ 	.word	0x00000000
        /*0190*/ 	.short	0x0001
        /*0192*/ 	.short	0x0008
        /*0194*/ 	.byte	0x00, 0xf4, 0x21, 0x00


	//----- nvinfo : EIATTR_KPARAM_INFO
	.align		4
.L_67:
        /*0198*/ 	.byte	0x04, 0x17
        /*019a*/ 	.short	(.L_69 - .L_68)
.L_68:
        /*019c*/ 	.word	0x00000000
        /*01a0*/ 	.short	0x0000
        /*01a2*/ 	.short	0x0000
        /*01a4*/ 	.byte	0x00, 0xf4, 0x21, 0x00


	//----- nvinfo : EIATTR_AT_ENTRY_FRAGMENTS
	.align		4
.L_69:
        /*01a8*/ 	.byte	0x04, 0x4f
        /*01aa*/ 	.short	(.L_71 - .L_70)


	//   ....[0]....
.L_70:
        /*01ac*/ 	.word	0x00000004


	//----- nvinfo : EIATTR_RESERVED_SMEM_USED
	.align		4
.L_71:
        /*01b0*/ 	.byte	0x01, 0x41
	.zero		2


	//----- nvinfo : EIATTR_SPARSE_MMA_MASK
	.align		4
        /*01b4*/ 	.byte	0x03, 0x50
        /*01b6*/ 	.short	0x0000


	//----- nvinfo : EIATTR_TCGEN05_1CTA_USED
	.align		4
        /*01b8*/ 	.byte	0x01, 0x51
	.zero		2


	//----- nvinfo : EIATTR_MAXREG_COUNT
	.align		4
        /*01bc*/ 	.byte	0x03, 0x1b
        /*01be*/ 	.short	0x00ff


	//----- nvinfo : EIATTR_NUM_BARRIERS
	.align		4
        /*01c0*/ 	.byte	0x02, 0x4c
        /*01c2*/ 	.byte	0x01
	.zero		1


	//----- nvinfo : EIATTR_INT_WARP_WIDE_INSTR_OFFSETS
	.align		4
        /*01c4*/ 	.byte	0x04, 0x31
        /*01c6*/ 	.short	(.L_73 - .L_72)


	//   ....[0]....
.L_72:
        /*01c8*/ 	.word	0x00000ad0


	//   ....[1]....
        /*01cc*/ 	.word	0x00000b50


	//   ....[2]....
        /*01d0*/ 	.word	0x00000d00


	//   ....[3]....
        /*01d4*/ 	.word	0x00000da0


	//   ....[4]....
        /*01d8*/ 	.word	0x000023a0


	//   ....[5]....
        /*01dc*/ 	.word	0x00003fb0


	//   ....[6]....
        /*01e0*/ 	.word	0x00004000


	//----- nvinfo : EIATTR_COOP_GROUP_MASK_REGIDS
	.align		4
.L_73:
        /*01e4*/ 	.byte	0x04, 0x29
        /*01e6*/ 	.short	(.L_75 - .L_74)


	//   ....[0]....
.L_74:
        /*01e8*/ 	.word	0xffffffff


	//   ....[1]....
        /*01ec*/ 	.word	0xffffffff


	//   ....[2]....
        /*01f0*/ 	.word	0xffffffff


	//   ....[3]....
        /*01f4*/ 	.word	0xffffffff


	//   ....[4]....
        /*01f8*/ 	.word	0xffffffff


	//   ....[5]....
        /*01fc*/ 	.word	0xffffffff


	//   ....[6]....
        /*0200*/ 	.word	0xffffffff


	//   ....[7]....
        /*0204*/ 	.word	0xffffffff


	//   ....[8]....
        /*0208*/ 	.word	0xffffffff


	//   ....[9]....
        /*020c*/ 	.word	0xffffffff


	//   ....[10]....
        /*0210*/ 	.word	0xffffffff


	//   ....[11]....
        /*0214*/ 	.word	0xffffffff


	//----- nvinfo : EIATTR_COOP_GROUP_INSTR_OFFSETS
	.align		4
.L_75:
        /*0218*/ 	.byte	0x04, 0x28
        /*021a*/ 	.short	(.L_77 - .L_76)


	//   ....[0]....
.L_76:
        /*021c*/ 	.word	0x00000050


	//   ....[1]....
        /*0220*/ 	.word	0x00000310


	//   ....[2]....
        /*0224*/ 	.word	0x00001360


	//   ....[3]....
        /*0228*/ 	.word	0x00001590


	//   ....[4]....
        /*022c*/ 	.word	0x00001a10


	//   ....[5]....
        /*0230*/ 	.word	0x00001a60


	//   ....[6]....
        /*0234*/ 	.word	0x00002780


	//   ....[7]....
        /*0238*/ 	.word	0x000027d0


	//   ....[8]....
        /*023c*/ 	.word	0x00002c40


	//   ....[9]....
        /*0240*/ 	.word	0x00002ca0


	//   ....[10]....
        /*0244*/ 	.word	0x00003e40


	//   ....[11]....
        /*0248*/ 	.word	0x000040b0


	//----- nvinfo : EIATTR_VRC_CTA_INIT_COUNT
	.align		4
.L_77:
        /*024c*/ 	.byte	0x02, 0x4a
        /*024e*/ 	.byte	0x80
	.zero		1


	//----- nvinfo : EIATTR_MBARRIER_INSTR_OFFSETS
	.align		4
        /*0250*/ 	.byte	0x04, 0x39
        /*0252*/ 	.short	(.L_79 - .L_78)


	//   ....[0]....
.L_78:
        /*0254*/ 	.word	0x00000c30
        /*0258*/ 	.word	0x000000ff
        /*025c*/ 	.word	0x00000000
        /*0260*/ 	.short	0x0100
        /*0262*/ 	.byte	0x11
	.zero		1


	//   ....[1]....
        /*0264*/ 	.word	0x00000d90
        /*0268*/ 	.word	0x000000ff
        /*026c*/ 	.word	0x00004008
        /*0270*/ 	.short	0x0100
        /*0272*/ 	.byte	0x0d
	.zero		1


	//   ....[2]....
        /*0274*/ 	.word	0x00000e60
        /*0278*/ 	.word	0x000000ff
        /*027c*/ 	.word	0x00002000
        /*0280*/ 	.short	0x0100
        /*0282*/ 	.byte	0x0d
	.zero		1


	//   ....[3]....
        /*0284*/ 	.word	0x00001040
        /*0288*/ 	.word	0x000000ff
        /*028c*/ 	.word	0x00002000
        /*0290*/ 	.short	0x010a
        /*0292*/ 	.byte	0x0d
	.zero		1


	//   ....[4]....
        /*0294*/ 	.word	0x00001150
        /*0298*/ 	.word	0x000000ff
        /*029c*/ 	.word	0x00002000
        /*02a0*/ 	.short	0x0108
        /*02a2*/ 	.byte	0x0d
	.zero		1


	//   ....[5]....
        /*02a4*/ 	.word	0x00002460
        /*02a8*/ 	.word	0x000000ff
        /*02ac*/ 	.word	0x00004010
        /*02b0*/ 	.short	0x0100
        /*02b2*/ 	.byte	0x0d
	.zero		1


	//   ....[6]....
        /*02b4*/ 	.word	0x00002580
        /*02b8*/ 	.word	0x000000ff
        /*02bc*/ 	.word	0x00004010
        /*02c0*/ 	.short	0x010a
        /*02c2*/ 	.byte	0x0d
	.zero		1


	//   ....[7]....
        /*02c4*/ 	.word	0x000025e0
        /*02c8*/ 	.word	0x000000ff
        /*02cc*/ 	.word	0x00004010
        /*02d0*/ 	.short	0x0108
        /*02d2*/ 	.byte	0x0d
	.zero		1


	//   ....[8]....
        /*02d4*/ 	.word	0x00002cf0
        /*02d8*/ 	.word	0x000000ff
        /*02dc*/ 	.word	0x00000000
        /*02e0*/ 	.short	0x010a
        /*02e2*/ 	.byte	0x11
	.zero		1


	//   ....[9]....
        /*02e4*/ 	.word	0x000034b0
        /*02e8*/ 	.word	0x000000ff
        /*02ec*/ 	.word	0x00000000
        /*02f0*/ 	.short	0x010a
        /*02f2*/ 	.byte	0x11
	.zero		1


	//   ....[10]....
        /*02f4*/ 	.word	0x00003630
        /*02f8*/ 	.word	0x000000ff
        /*02fc*/ 	.word	0x00004000
        /*0300*/ 	.short	0x0108
        /*0302*/ 	.byte	0x0d
	.zero		1


	//   ....[11]....
        /*0304*/ 	.word	0x00003700
        /*0308*/ 	.word	0x000000ff
        /*030c*/ 	.word	0x00004008
        /*0310*/ 	.short	0x0108
        /*0312*/ 	.byte	0x0d
	.zero		1


	//   ....[12]....
        /*0314*/ 	.word	0x000040d0
        /*0318*/ 	.word	0x000000ff
        /*031c*/ 	.word	0x00002000
        /*0320*/ 	.short	0x010a
        /*0322*/ 	.byte	0x0d
	.zero		1


	//   ....[13]....
        /*0324*/ 	.word	0x00004100
        /*0328*/ 	.word	0x000000ff
        /*032c*/ 	.word	0x00004010
        /*0330*/ 	.short	0x010a
        /*0332*/ 	.byte	0x0d
	.zero		1


	//   ....[14]....
        /*0334*/ 	.word	0x00004130
        /*0338*/ 	.word	0x000000ff
        /*033c*/ 	.word	0x00000000
        /*0340*/ 	.short	0x010a
        /*0342*/ 	.byte	0x11
	.zero		1


	//   ....[15]....
        /*0344*/ 	.word	0x00004160
        /*0348*/ 	.word	0x000000ff
        /*034c*/ 	.word	0x00000000
        /*0350*/ 	.short	0x010a
        /*0352*/ 	.byte	0x11
	.zero		1


	//----- nvinfo : EIATTR_NUM_MBARRIERS
	.align		4
.L_79:
        /*0354*/ 	.byte	0x03, 0x38
        /*0356*/ 	.short	0xffff


	//----- nvinfo : EIATTR_EXIT_INSTR_OFFSETS
	.align		4
        /*0358*/ 	.byte	0x04, 0x1c
        /*035a*/ 	.short	(.L_81 - .L_80)


	//   ....[0]....
.L_80:
        /*035c*/ 	.word	0x000040c0


	//----- nvinfo : EIATTR_REQNTID
	.align		4
.L_81:
        /*0360*/ 	.byte	0x04, 0x10
        /*0362*/ 	.short	(.L_83 - .L_82)
.L_82:
        /*0364*/ 	.word	0x00000100
        /*0368*/ 	.word	0x00000001
        /*036c*/ 	.word	0x00000001


	//----- nvinfo : EIATTR_CRS_STACK_SIZE
	.align		4
.L_83:
        /*0370*/ 	.byte	0x04, 0x1e
        /*0372*/ 	.short	(.L_85 - .L_84)
.L_84:
        /*0374*/ 	.word	0x00000000


	//----- nvinfo : EIATTR_CBANK_PARAM_SIZE
	.align		4
.L_85:
        /*0378*/ 	.byte	0x03, 0x19
        /*037a*/ 	.short	0x0088


	//----- nvinfo : EIATTR_PARAM_CBANK
	.align		4
        /*037c*/ 	.byte	0x04, 0x0a
        /*037e*/ 	.short	(.L_87 - .L_86)
	.align		4
.L_86:
        /*0380*/ 	.word	index@(.nv.constant0.attn_fwd)
        /*0384*/ 	.short	0x0380
        /*0386*/ 	.short	0x0088


	//----- nvinfo : EIATTR_SW_WAR
	.align		4
.L_87:
        /*0388*/ 	.byte	0x04, 0x36
        /*038a*/ 	.short	(.L_89 - .L_88)
.L_88:
        /*038c*/ 	.word	0x00000008
.L_89:


//--------------------- .nv.compat                --------------------------
	.section	.nv.compat,"",@"SHT_CUDA_COMPAT_INFO"
	.align	4
        /*0000*/ 	.byte	0x02, 0x02, 0x02, 0x00, 0x02, 0x05, 0x05, 0x00, 0x02, 0x03, 0x00, 0x00, 0x02, 0x06, 0x01, 0x00


//--------------------- .nv.callgraph             --------------------------
	.section	.nv.callgraph,"",@"SHT_CUDA_CALLGRAPH"
	.align	4
	.sectionentsize	8
	.align		4
        /*0000*/ 	.word	0x00000000
	.align		4
        /*0004*/ 	.word	0xffffffff
	.align		4
        /*0008*/ 	.word	0x00000000
	.align		4
        /*000c*/ 	.word	0xfffffffe
	.align		4
        /*0010*/ 	.word	0x00000000
	.align		4
        /*0014*/ 	.word	0xfffffffd
	.align		4
        /*0018*/ 	.word	0x00000000
	.align		4
        /*001c*/ 	.word	0xfffffffc


//--------------------- .nv.constant4             --------------------------
	.section	.nv.constant4,"a",@progbits
	.align	8
	.align		8
.nv.constant4:
        /*0000*/ 	.dword	_$_str


//--------------------- .text.attn_fwd            --------------------------
	.section	.text.attn_fwd,"ax",@progbits
	.align	128
        .global         attn_fwd
        .type           attn_fwd,@function
        .size           attn_fwd,(.L_x_28 - attn_fwd)
        .other          attn_fwd,@"STO_CUDA_ENTRY STV_DEFAULT"
attn_fwd:
.text.attn_fwd:
[----:B------:R-:W0:Y:S01]  /*0000*/  LDC R1, c[0x0][0x37c] ;  /* 0x0000df00ff017b82 */ /* 0x000e220000000800 */
[----:B------:R-:W1:Y:S02]  /*0010*/  S2R R0, SR_TID.X ;  /* 0x0000000000007919 */ /* 0x000e640000002100 */
[----:B-1----:R-:W-:-:S13]  /*0020*/  ISETP.GE.U32.AND P1, PT, R0, 0x20, PT ;  /* 0x000000200000780c */ /* 0x002fda0003f26070 */
[----:B------:R-:W-:Y:S05]  /*0030*/  @P1 BRA `(.L_x_0) ;  /* 0x0000000000b81947 */ /* 0x000fea0003800000 */
[----:B------:R-:W1:Y:S01]  /*0040*/  S2UR UR6, SR_CgaCtaId ;  /* 0x00000000000679c3 */ /* 0x000e620000008800 */
[----:B------:R-:W-:Y:S01]  /*0050*/  NOP ;  /* 0x0000000000007918 */ /* 0x000fe20000000000 */
[----:B------:R-:W-:Y:S02]  /*0060*/  UMOV UR4, 0x40 ;  /* 0x0000004000047882 */ /* 0x000fe40000000000 */
[----:B-1----:R-:W-:-:S09]  /*0070*/  ULEA UR4, UR6, UR4, 0x18 ;  /* 0x0000000406047291 */ /* 0x002fd2000f8ec0ff */
[----:B------:R-:W1:Y:S01]  /*0080*/  LDS.U8 R2, [UR4] ;  /* 0x00000004ff027984 */ /* 0x000e620008000000 */
[----:B------:R-:W-:Y:S02]  /*0090*/  UMOV UR4, 0x400 ;  /* 0x0000040000047882 */ /* 0x000fe40000000000 */
[----:B------:R-:W-:Y:S01]  /*00a0*/  ULEA UR4, UR6, UR4, 0x18 ;  /* 0x0000000406047291 */ /* 0x000fe2000f8ec0ff */
[----:B-1----:R-:W-:-:S13]  /*00b0*/  ISETP.NE.AND P0, PT, R2, RZ, PT ;  /* 0x000000ff0200720c */ /* 0x002fda0003f05270 */
[----:B------:R-:W-:Y:S05]  /*00c0*/  @P0 BRA `(.L_x_1) ;  /* 0x00000000007c0947 */ /* 0x000fea0003800000 */
[----:B------:R-:W-:-:S13]  /*00d0*/  ELECT P0, URZ, PT ;  /* 0x0000000000ff782f */ /* 0x000fda0003800000 */
[----:B------:R-:W-:Y:S05]  /*00e0*/  @!P0 BRA `(.L_x_2) ;  /* 0x0000000000848947 */ /* 0x000fea0003800000 */
[----:B------:R-:W-:Y:S01]  /*00f0*/  UMOV UR5, 0x2 ;  /* 0x0000000200057882 */ /* 0x000fe20000000000 */
[----:B------:R-:W-:Y:S02]  /*0100*/  IMAD.MOV.U32 R5, RZ, RZ, 0x1 ;  /* 0x00000001ff057424 */ /* 0x000fe400078e00ff */
[----:B------:R-:W-:Y:S02]  /*0110*/  IMAD.MOV.U32 R3, RZ, RZ, 0x3 ;  /* 0x00000003ff037424 */ /* 0x000fe400078e00ff */
[----:B------:R-:W-:Y:S04]  /*0120*/  DEPBAR.LE SB1, 0x36 ;  /* 0x00009d800000791a */ /* 0x000fe80000000000 */
[----:B------:R-:W1:Y:S02]  /*0130*/  UTCATOMSWS.FIND_AND_SET.ALIGN UP0, UR5, UR5 ;  /* 0x00000005000575e3 */ /* 0x000e640008000800 */
[----:B-1----:R-:W-:-:S04]  /*0140*/  PLOP3.LUT P0, PT, PT, PT, UP0, 0x80, 0x8 ;  /* 0x000000000008781c */ /* 0x002fc80003f0f008 */
[----:B------:R-:W-:-:S04]  /*0150*/  SEL R2, RZ, 0xffffffff, !P0 ;  /* 0xffffffffff027807 */ /* 0x000fc80004000000 */
[----:B------:R-:W-:Y:S02]  /*0160*/  ISETP.NE.AND P0, PT, R2, RZ, PT ;  /* 0x000000ff0200720c */ /* 0x000fe40003f05270 */
[----:B------:R-:W-:-:S11]  /*0170*/  MOV R2, UR5 ;  /* 0x0000000500027c02 */ /* 0x000fd60008000f00 */
[----:B------:R-:W-:Y:S05]  /*0180*/  @P0 BRA `(.L_x_3) ;  /* 0x0000000000240947 */ /* 0x000fea0003800000 */
.L_x_4:
[----:B------:R-:W-:Y:S05]  /*0190*/  NANOSLEEP 0x64 ;  /* 0x000000640000795d */ /* 0x000fea0003800000 */
[----:B------:R-:W-:-:S05]  /*01a0*/  UMOV UR5, 0x2 ;  /* 0x0000000200057882 */ /* 0x000fca0000000000 */
[----:B------:R-:W-:Y:S04]  /*01b0*/  DEPBAR.LE SB1, 0x36 ;  /* 0x00009d800000791a */ /* 0x000fe80000000000 */
[----:B------:R-:W1:Y:S02]  /*01c0*/  UTCATOMSWS.FIND_AND_SET.ALIGN UP0, UR5, UR5 ;  /* 0x00000005000575e3 */ /* 0x000e640008000800 */
[----:B-1----:R-:W-:-:S04]  /*01d0*/  PLOP3.LUT P0, PT, PT, PT, UP0, 0x80, 0x8 ;  /* 0x000000000008781c */ /* 0x002fc80003f0f008 */
[----:B------:R-:W-:-:S04]  /*01e0*/  SEL R2, RZ, 0xffffffff, !P0 ;  /* 0xffffffffff027807 */ /* 0x000fc80004000000 */
[----:B------:R-:W-:Y:S01]  /*01f0*/  ISETP.NE.AND P0, PT, R2, RZ, PT ;  /* 0x000000ff0200720c */ /* 0x000fe20003f05270 */
[----:B------:R-:W-:-:S12]  /*0200*/  IMAD.U32 R2, RZ, RZ, UR5 ;  /* 0x00000005ff027e24 */ /* 0x000fd8000f8e00ff */
[----:B------:R-:W-:Y:S05]  /*0210*/  @!P0 BRA `(.L_x_4) ;  /* 0xfffffffc00dc8947 */ /* 0x000fea000383ffff */
.L_x_3:
[C---:B------:R-:W-:Y:S01]  /*0220*/  VIADD R4, R2.reuse, 0x10 ;  /* 0x0000001002047836 */ /* 0x040fe20000000000 */
[----:B------:R-:W-:Y:S01]  /*0230*/  UMOV UR5, 0x50 ;  /* 0x0000005000057882 */ /* 0x000fe20000000000 */
[----:B------:R-:W-:Y:S01]  /*0240*/  SHF.L.U32 R3, R3, R2, RZ ;  /* 0x0000000203037219 */ /* 0x000fe200000006ff */
[----:B------:R-:W-:Y:S01]  /*0250*/  ULEA UR5, UR6, UR5, 0x18 ;  /* 0x0000000506057291 */ /* 0x000fe2000f8ec0ff */
[----:B------:R-:W-:Y:S02]  /*0260*/  SHF.L.U32 R2, R2, 0x5, RZ ;  /* 0x0000000502027819 */ /* 0x000fe400000006ff */
[----:B------:R-:W-:-:S04]  /*0270*/  SHF.L.U32 R4, R5, R4, RZ ;  /* 0x0000000405047219 */ /* 0x000fc800000006ff */
[----:B------:R-:W-:-:S05]  /*0280*/  LOP3.LUT R3, R4, R3, RZ, 0xfc, !PT ;  /* 0x0000000304037212 */ /* 0x000fca00078efcff */
[----:B------:R1:W-:Y:S04]  /*0290*/  ATOMS.OR RZ, [UR5], R3 ;  /* 0x00000003ffff798c */ /* 0x0003e8000b000005 */
[----:B------:R1:W-:Y:S01]  /*02a0*/  STS [UR4], R2 ;  /* 0x00000002ff007988 */ /* 0x0003e20008000804 */
[----:B------:R-:W-:Y:S05]  /*02b0*/  BRA `(.L_x_2) ;  /* 0x0000000000107947 */ /* 0x000fea0003800000 */
.L_x_1:
[----:B------:R-:W-:-:S05]  /*02c0*/  IMAD.MOV.U32 R2, RZ, RZ, -0x1 ;  /* 0xffffffffff027424 */ /* 0x000fca00078e00ff */
[----:B------:R1:W-:Y:S02]  /*02d0*/  STS [UR4], R2 ;  /* 0x00000002ff007988 */ /* 0x0003e40008000804 */
[----:B-1----:R-:W-:-:S07]  /*02e0*/  MOV R2, 0x300 ;  /* 0x0000030000027802 */ /* 0x002fce0000000f00 */
[----:B0-----:R-:W-:Y:S05]  /*02f0*/  CALL.REL.NOINC `($__internal_1_$__cuda_sm10x_tcgen05_guardrail_trap_phase_invalid_during_alloc) ;  /* 0x0000003c00b07944 */ /* 0x001fea0003c00000 */
.L_x_2:
[----:B------:R-:W-:Y:S05]  /*0300*/  WARPSYNC.ALL ;  /* 0x0000000000007948 */ /* 0x000fea0003800000 */
[----:B------:R-:W-:Y:S01]  /*0310*/  NOP ;  /* 0x0000000000007918 */ /* 0x000fe20000000000 */
.L_x_0:
[----:B-1----:R-:W1:Y:S01]  /*0320*/  S2R R3, SR_CTAID.X ;  /* 0x0000000000037919 */ /* 0x002e620000002500 */
[----:B------:R-:W2:Y:S01]  /*0330*/  S2UR UR12, SR_CTAID.Y ;  /* 0x00000000000c79c3 */ /* 0x000ea20000002600 */
[----:B------:R-:W2:Y:S01]  /*0340*/  LDCU.64 UR4, c[0x0][0x3b0] ;  /* 0x00007600ff0477ac */ /* 0x000ea20008000a00 */
[----:B------:R-:W-:Y:S02]  /*0350*/  LOP3.LUT R20, R0, 0x3f, RZ, 0xc0, !PT ;  /* 0x0000003f00147812 */ /* 0x000fe400078ec0ff */
[----:B------:R-:W-:Y:S01]  /*0360*/  SHF.R.U32.HI R4, RZ, 0x6, R0 ;  /* 0x00000006ff047819 */ /* 0x000fe20000011600 */
[----:B------:R-:W-:Y:S01]  /*0370*/  UMOV UR13, 0x400 ;  /* 0x00000400000d7882 */ /* 0x000fe20000000000 */
[----:B------:R-:W3:Y:S02]  /*0380*/  LDCU.64 UR28, c[0x0][0x358] ;  /* 0x00006b00ff1c77ac */ /* 0x000ee40008000a00 */
[----:B------:R-:W4:Y:S08]  /*0390*/  S2UR UR6, SR_CgaCtaId ;  /* 0x00000000000679c3 */ /* 0x000f300000008800 */
[----:B------:R-:W0:Y:S08]  /*03a0*/  LDC R16, c[0x0][0x3b8] ;  /* 0x0000ee00ff107b82 */ /* 0x000e300000000800 */
[----:B------:R-:W3:Y:S01]  /*03b0*/  LDC.64 R18, c[0x0][0x380] ;  /* 0x0000e000ff127b82 */ /* 0x000ee20000000a00 */
[----:B--2---:R-:W-:-:S04]  /*03c0*/  UIMAD UR4, UR12, UR4, URZ ;  /* 0x000000040c0472a4 */ /* 0x004fc8000f8e02ff */
[----:B------:R-:W-:Y:S01]  /*03d0*/  USHF.L.U32 UR7, UR4, 0x1, URZ ;  /* 0x0000000104077899 */ /* 0x000fe200080006ff */
[----:B-1----:R-:W-:Y:S01]  /*03e0*/  IMAD R2, R3, 0x40, R20 ;  /* 0x0000004003027824 */ /* 0x002fe200078e0214 */
[----:B------:R-:W-:Y:S01]  /*03f0*/  SGXT.U32 R3, R4, 0x2 ;  /* 0x000000020403781a */ /* 0x000fe20000000000 */
[----:B----4-:R-:W-:Y:S01]  /*0400*/  ULEA UR13, UR6, UR13, 0x18 ;  /* 0x0000000d060d7291 */ /* 0x010fe2000f8ec0ff */
[----:B------:R-:W-:Y:S01]  /*0410*/  BAR.SYNC.DEFER_BLOCKING 0x0 ;  /* 0x0000000000007b1d */ /* 0x000fe20000010000 */
[----:B------:R-:W-:Y:S01]  /*0420*/  IMAD R4, R2, UR5, RZ ;  /* 0x0000000502047c24 */ /* 0x000fe2000f8e02ff */
[----:B------:R-:W-:Y:S01]  /*0430*/  UIMAD.WIDE UR4, UR4, 0x2, URZ ;  /* 0x00000002040478a5 */ /* 0x000fe2000f8e02ff */
[----:B0-----:R-:W-:-:S03]  /*0440*/  IMAD R7, R3, R16, RZ ;  /* 0x0000001003077224 */ /* 0x001fc600078e02ff */
[C---:B------:R-:W-:Y:S01]  /*0450*/  SHF.L.U32 R5, R4.reuse, 0x1, RZ ;  /* 0x0000000104057819 */ /* 0x040fe200000006ff */
[----:B------:R-:W-:Y:S01]  /*0460*/  IMAD.HI R4, R4, 0x2, RZ ;  /* 0x0000000204047827 */ /* 0x000fe200078e02ff */
[----:B------:R-:W0:Y:S03]  /*0470*/  LDC.64 R44, c[0x0][0x3c0] ;  /* 0x0000f000ff2c7b82 */ /* 0x000e260000000a00 */
[C---:B------:R-:W-:Y:S02]  /*0480*/  IMAD R9, R16.reuse, 0x4, R7 ;  /* 0x0000000410097824 */ /* 0x040fe400078e0207 */
[----:B------:R-:W1:Y:S01]  /*0490*/  LDCU UR4, c[0x0][0x3c8] ;  /* 0x00007900ff0477ac */ /* 0x000e620008000800 */
[----:B---3--:R-:W-:Y:S02]  /*04a0*/  IADD3 R18, P0, P2, R5, UR7, R18 ;  /* 0x0000000705127c10 */ /* 0x008fe4000fa1e012 */
[----:B------:R-:W-:-:S02]  /*04b0*/  LEA R10, R16, R9, 0x2 ;  /* 0x00000009100a7211 */ /* 0x000fc400078e10ff */
[----:B------:R-:W-:Y:S02]  /*04c0*/  IADD3.X R22, PT, PT, R4, UR5, R19, P0, P2 ;  /* 0x0000000504167c10 */ /* 0x000fe400087e4413 */
[CC--:B------:R-:W-:Y:S01]  /*04d0*/  LEA R4, P0, R7.reuse, R18.reuse, 0x1 ;  /* 0x0000001207047211 */ /* 0x0c0fe200078008ff */
[----:B------:R-:W-:Y:S01]  /*04e0*/  IMAD R11, R16, 0x4, R10 ;  /* 0x00000004100b7824 */ /* 0x000fe200078e020a */
[----:B------:R-:W-:Y:S01]  /*04f0*/  LEA R6, P2, R10, R18, 0x1 ;  /* 0x000000120a067211 */ /* 0x000fe200078408ff */
[----:B------:R-:W2:Y:S01]  /*0500*/  LDS R24, [UR13] ;  /* 0x0000000dff187984 */ /* 0x000ea20008000800 */
[----:B------:R-:W-:Y:S01]  /*0510*/  LEA.HI.X.SX32 R5, R7, R22, 0x1, P0 ;  /* 0x0000001607057211 */ /* 0x000fe200000f0eff */
[----:B------:R-:W-:Y:S01]  /*0520*/  BAR.SYNC.DEFER_BLOCKING 0x0 ;  /* 0x0000000000007b1d */ /* 0x000fe20000010000 */
[----:B------:R-:W-:Y:S02]  /*0530*/  LEA R8, P0, R9, R18, 0x1 ;  /* 0x0000001209087211 */ /* 0x000fe400078008ff */
[----:B------:R-:W-:-:S02]  /*0540*/  LEA R13, R16, R11, 0x2 ;  /* 0x0000000b100d7211 */ /* 0x000fc400078e10ff */
[-C--:B------:R-:W-:Y:S02]  /*0550*/  LEA.HI.X.SX32 R7, R10, R22.reuse, 0x1, P2 ;  /* 0x000000160a077211 */ /* 0x080fe400010f0eff */
[----:B------:R-:W-:Y:S01]  /*0560*/  LEA.HI.X.SX32 R9, R9, R22, 0x1, P0 ;  /* 0x0000001609097211 */ /* 0x000fe200000f0eff */
[----:B------:R-:W-:Y:S01]  /*0570*/  IMAD R15, R16, 0x4, R13 ;  /* 0x00000004100f7824 */ /* 0x000fe200078e020d */
[----:B------:R-:W-:-:S04]  /*0580*/  LEA R10, P0, R11, R18, 0x1 ;  /* 0x000000120b0a7211 */ /* 0x000fc800078008ff */
[----:B------:R-:W-:Y:S02]  /*0590*/  LEA.HI.X.SX32 R11, R11, R22, 0x1, P0 ;  /* 0x000000160b0b7211 */ /* 0x000fe400000f0eff */
[C---:B------:R-:W-:Y:S02]  /*05a0*/  LEA R12, P0, R13.reuse, R18, 0x1 ;  /* 0x000000120d0c7211 */ /* 0x040fe400078008ff */
[----:B------:R-:W-:Y:S02]  /*05b0*/  LEA R17, R16, R15, 0x2 ;  /* 0x0000000f10117211 */ /* 0x000fe400078e10ff */
[----:B------:R-:W-:Y:S02]  /*05c0*/  LEA.HI.X.SX32 R13, R13, R22, 0x1, P0 ;  /* 0x000000160d0d7211 */ /* 0x000fe400000f0eff */
[C---:B------:R-:W-:Y:S01]  /*05d0*/  LEA R14, P0, R15.reuse, R18, 0x1 ;  /* 0x000000120f0e7211 */ /* 0x040fe200078008ff */
[----:B------:R3:W5:Y:S03]  /*05e0*/  LDG.E.U16 R4, desc[UR28][R4.64] ;  /* 0x0000001c04047981 */ /* 0x000766000c1e1500 */
[----:B------:R-:W-:Y:S01]  /*05f0*/  LEA.HI.X.SX32 R15, R15, R22, 0x1, P0 ;  /* 0x000000160f0f7211 */ /* 0x000fe200000f0eff */
[----:B------:R4:W5:Y:S01]  /*0600*/  LDG.E.U16 R25, desc[UR28][R8.64] ;  /* 0x0000001c08197981 */ /* 0x000962000c1e1500 */
[----:B------:R-:W-:-:S03]  /*0610*/  LOP3.LUT R21, R0, 0x1f, RZ, 0xc0, !PT ;  /* 0x0000001f00157812 */ /* 0x000fc600078ec0ff */
[----:B------:R1:W5:Y:S01]  /*0620*/  LDG.E.U16 R11, desc[UR28][R10.64] ;  /* 0x0000001c0a0b7981 */ /* 0x000362000c1e1500 */
[----:B---3--:R-:W-:Y:S01]  /*0630*/  IMAD R5, R16, 0x4, R17 ;  /* 0x0000000410057824 */ /* 0x008fe200078e0211 */
[-C--:B------:R-:W-:Y:S02]  /*0640*/  LEA R16, P2, R17, R18.reuse, 0x1 ;  /* 0x0000001211107211 */ /* 0x080fe400078408ff */
[----:B------:R-:W5:Y:S02]  /*0650*/  LDG.E.U16 R26, desc[UR28][R12.64] ;  /* 0x0000001c0c1a7981 */ /* 0x000f64000c1e1500 */
[----:B------:R-:W-:Y:S01]  /*0660*/  LEA R18, P0, R5, R18, 0x1 ;  /* 0x0000001205127211 */ /* 0x000fe200078008ff */
[----:B0-----:R-:W-:Y:S01]  /*0670*/  IMAD R44, R44, UR12, RZ ;  /* 0x0000000c2c2c7c24 */ /* 0x001fe2000f8e02ff */
[-C--:B------:R-:W-:Y:S01]  /*0680*/  LEA.HI.X.SX32 R17, R17, R22.reuse, 0x1, P2 ;  /* 0x0000001611117211 */ /* 0x080fe200010f0eff */
[----:B------:R0:W5:Y:S01]  /*0690*/  LDG.E.U16 R6, desc[UR28][R6.64] ;  /* 0x0000001c06067981 */ /* 0x000162000c1e1500 */
[----:B------:R-:W-:-:S02]  /*06a0*/  LEA.HI.X.SX32 R19, R5, R22, 0x1, P0 ;  /* 0x0000001605137211 */ /* 0x000fc400000f0eff */
[----:B------:R-:W3:Y:S01]  /*06b0*/  LDC.64 R22, c[0x0][0x388] ;  /* 0x0000e200ff167b82 */ /* 0x000ee20000000a00 */
[--C-:B----4-:R-:W-:Y:S01]  /*06c0*/  SHF.R.U32.HI R8, RZ, 0x5, R0.reuse ;  /* 0x00000005ff087819 */ /* 0x110fe20000011600 */
[----:B------:R4:W5:Y:S03]  /*06d0*/  LDG.E.U16 R15, desc[UR28][R14.64] ;  /* 0x0000001c0e0f7981 */ /* 0x000966000c1e1500 */
[----:B------:R-:W-:Y:S01]  /*06e0*/  SGXT.U32 R8, R8, 0x3 ;  /* 0x000000030808781a */ /* 0x000fe20000000000 */
[----:B------:R2:W5:Y:S04]  /*06f0*/  LDG.E.U16 R28, desc[UR28][R16.64] ;  /* 0x0000001c101c7981 */ /* 0x000568000c1e1500 */
[----:B-1----:R-:W-:Y:S01]  /*0700*/  IMAD R10, R8, R45, RZ ;  /* 0x0000002d080a7224 */ /* 0x002fe200078e02ff */
[----:B0-----:R-:W-:Y:S01]  /*0710*/  SHF.L.U32 R7, R44, 0x1, RZ ;  /* 0x000000012c077819 */ /* 0x001fe200000006ff */
[----:B------:R-:W-:Y:S01]  /*0720*/  IMAD R8, R21, UR4, RZ ;  /* 0x0000000415087c24 */ /* 0x000fe2000f8e02ff */
[----:B------:R-:W-:Y:S01]  /*0730*/  SHF.R.U32.HI R5, RZ, 0x5, R0 ;  /* 0x00000005ff057819 */ /* 0x000fe20000011600 */
[----:B------:R0:W5:Y:S01]  /*0740*/  LDG.E.U16 R19, desc[UR28][R18.64] ;  /* 0x0000001c12137981 */ /* 0x000162000c1e1500 */
[----:B------:R-:W-:Y:S01]  /*0750*/  LEA R12, R45, R10, 0x3 ;  /* 0x0000000a2d0c7211 */ /* 0x000fe200078e18ff */
[----:B------:R-:W-:-:S04]  /*0760*/  IMAD.SHL.U32 R9, R8, 0x2, RZ ;  /* 0x0000000208097824 */ /* 0x000fc800078e00ff */
[----:B----4-:R-:W-:Y:S02]  /*0770*/  IMAD R14, R45, 0x8, R12 ;  /* 0x000000082d0e7824 */ /* 0x010fe400078e020c */
[----:B------:R-:W-:Y:S01]  /*0780*/  IMAD.HI R8, R8, 0x2, RZ ;  /* 0x0000000208087827 */ /* 0x000fe200078e02ff */
[----:B---3--:R-:W-:-:S03]  /*0790*/  IADD3 R7, P0, P2, R9, R22, R7 ;  /* 0x0000001609077210 */ /* 0x008fc60007a1e007 */
[----:B------:R-:W-:Y:S01]  /*07a0*/  IMAD.HI R44, R44, 0x2, RZ ;  /* 0x000000022c2c7827 */ /* 0x000fe200078e02ff */
[----:B--2---:R-:W-:-:S04]  /*07b0*/  LEA R16, R45, R14, 0x3 ;  /* 0x0000000e2d107211 */ /* 0x004fc800078e18ff */
[----:B------:R-:W-:Y:S02]  /*07c0*/  IADD3.X R9, PT, PT, R8, R23, R44, P0, P2 ;  /* 0x0000001708097210 */ /* 0x000fe400007e442c */
[----:B------:R-:W-:Y:S02]  /*07d0*/  LEA R8, R45, R16, 0x3 ;  /* 0x000000102d087211 */ /* 0x000fe400078e18ff */
[----:B------:R-:W-:Y:S02]  /*07e0*/  R2UR UR24, R5 ;  /* 0x00000000051872ca */ /* 0x000fe400000e0000 */
[----:B------:R-:W-:Y:S01]  /*07f0*/  LEA R62, P0, R10, R7, 0x1 ;  /* 0x000000070a3e7211 */ /* 0x000fe200078008ff */
[----:B0-----:R-:W-:Y:S01]  /*0800*/  IMAD R18, R45, 0x8, R8 ;  /* 0x000000082d127824 */ /* 0x001fe200078e0208 */
[----:B------:R-:W-:Y:S02]  /*0810*/  LOP3.LUT R5, R0, 0xc0, RZ, 0xc0, !PT ;  /* 0x000000c000057812 */ /* 0x000fe400078ec0ff */
[----:B------:R-:W-:Y:S01]  /*0820*/  R2UR UR14, R24 ;  /* 0x00000000180e72ca */ /* 0x000fe200000e0000 */
[----:B------:R-:W-:Y:S01]  /*0830*/  IMAD.SHL.U32 R24, R0, 0x2, RZ ;  /* 0x0000000200187824 */ /* 0x000fe200078e00ff */
[----:B------:R-:W-:-:S02]  /*0840*/  LEA.HI.X.SX32 R63, R10, R9, 0x1, P0 ;  /* 0x000000090a3f7211 */ /* 0x000fc400000f0eff */
[----:B------:R-:W-:Y:S02]  /*0850*/  SHF.R.U32.HI R5, RZ, 0x2, R5 ;  /* 0x00000002ff057819 */ /* 0x000fe40000011605 */
[----:B------:R-:W-:Y:S02]  /*0860*/  LEA R10, R45, R18, 0x3 ;  /* 0x000000122d0a7211 */ /* 0x000fe400078e18ff */
[----:B------:R-:W-:Y:S02]  /*0870*/  LOP3.LUT R23, R5, 0x1fe, R24, 0x78, !PT ;  /* 0x000001fe05177812 */ /* 0x000fe400078e7818 */
[-C--:B------:R-:W-:Y:S01]  /*0880*/  LEA R60, P2, R12, R7.reuse, 0x1 ;  /* 0x000000070c3c7211 */ /* 0x080fe200078408ff */
[----:B------:R-:W-:Y:S01]  /*0890*/  IMAD R5, R45, 0x8, R10 ;  /* 0x000000082d057824 */ /* 0x000fe200078e020a */
[-C--:B------:R-:W-:Y:S02]  /*08a0*/  LEA R58, P0, R14, R7.reuse, 0x1 ;  /* 0x000000070e3a7211 */ /* 0x080fe400078008ff */
[----:B------:R-:W-:-:S02]  /*08b0*/  LEA R56, P3, R16, R7, 0x1 ;  /* 0x0000000710387211 */ /* 0x000fc400078608ff */
[-C--:B------:R-:W-:Y:S02]  /*08c0*/  LEA.HI.X.SX32 R61, R12, R9.reuse, 0x1, P2 ;  /* 0x000000090c3d7211 */ /* 0x080fe400010f0eff */
[-C--:B------:R-:W-:Y:S02]  /*08d0*/  LEA.HI.X.SX32 R59, R14, R9.reuse, 0x1, P0 ;  /* 0x000000090e3b7211 */ /* 0x080fe400000f0eff */
[----:B------:R-:W-:Y:S02]  /*08e0*/  LEA.HI.X.SX32 R57, R16, R9, 0x1, P3 ;  /* 0x0000000910397211 */ /* 0x000fe400018f0eff */
[-C--:B------:R-:W-:Y:S02]  /*08f0*/  LEA R54, P0, R8, R7.reuse, 0x1 ;  /* 0x0000000708367211 */ /* 0x080fe400078008ff */
[-C--:B------:R-:W-:Y:S02]  /*0900*/  LEA R46, P2, R18, R7.reuse, 0x1 ;  /* 0x00000007122e7211 */ /* 0x080fe400078408ff */
[----:B------:R-:W-:-:S02]  /*0910*/  LEA R42, P3, R10, R7, 0x1 ;  /* 0x000000070a2a7211 */ /* 0x000fc400078608ff */
[C---:B------:R-:W-:Y:S02]  /*0920*/  LEA R40, P4, R5.reuse, R7, 0x1 ;  /* 0x0000000705287211 */ /* 0x040fe400078808ff */
[-C--:B------:R-:W-:Y:S02]  /*0930*/  LEA.HI.X.SX32 R55, R8, R9.reuse, 0x1, P0 ;  /* 0x0000000908377211 */ /* 0x080fe400000f0eff */
[-C--:B------:R-:W-:Y:S02]  /*0940*/  LEA.HI.X.SX32 R47, R18, R9.reuse, 0x1, P2 ;  /* 0x00000009122f7211 */ /* 0x080fe400010f0eff */
[-C--:B------:R-:W-:Y:S02]  /*0950*/  LEA.HI.X.SX32 R43, R10, R9.reuse, 0x1, P3 ;  /* 0x000000090a2b7211 */ /* 0x080fe400018f0eff */
[----:B------:R-:W-:Y:S02]  /*0960*/  LEA.HI.X.SX32 R41, R5, R9, 0x1, P4 ;  /* 0x0000000905297211 */ /* 0x000fe400020f0eff */
[----:B------:R-:W-:Y:S01]  /*0970*/  LOP3.LUT R22, R23, 0x40, RZ, 0x3c, !PT ;  /* 0x0000004017167812 */ /* 0x000fe200078e3cff */
[----:B------:R-:W-:Y:S06]  /*0980*/  @P1 BRA `(.L_x_5) ;  /* 0x0000000000181947 */ /* 0x000fec0003800000 */
[----:B------:R-:W-:Y:S01]  /*0990*/  ELECT P0, URZ, PT ;  /* 0x0000000000ff782f */ /* 0x000fe20003800000 */
[----:B------:R-:W-:Y:S01]  /*09a0*/  HFMA2 R5, -RZ, RZ, 0, 5.9604644775390625e-08 ;  /* 0x00000001ff057431 */ /* 0x000fe200000001ff */
[----:B------:R-:W-:Y:S01]  /*09b0*/  UMOV UR4, 0x40 ;  /* 0x0000004000047882 */ /* 0x000fe20000000000 */
[----:B------:R-:W-:Y:S01]  /*09c0*/  UVIRTCOUNT.DEALLOC.SMPOOL 0x80 ;  /* 0x000000800000784c */ /* 0x000fe20000000000 */
[----:B------:R-:W-:-:S09]  /*09d0*/  ULEA UR4, UR6, UR4, 0x18 ;  /* 0x0000000406047291 */ /* 0x000fd2000f8ec0ff */
[----:B------:R0:W-:Y:S03]  /*09e0*/  @P0 STS.U8 [UR4], R5 ;  /* 0x00000005ff000988 */ /* 0x0001e60008000004 */
.L_x_5:
[----:B------:R-:W-:Y:S01]  /*09f0*/  USHF.L.U32 UR4, UR24, 0x15, URZ ;  /* 0x0000001518047899 */ /* 0x000fe200080006ff */
[----:B------:R-:W-:Y:S01]  /*0a00*/  LOP3.LUT P2, RZ, R0, 0xff, RZ, 0xc0, !PT ;  /* 0x000000ff00ff7812 */ /* 0x000fe2000784c0ff */
[----:B------:R-:W-:Y:S01]  /*0a10*/  ULOP3.LUT UR18, UR24, 0x4, URZ, 0xc0, !UPT ;  /* 0x0000000418127892 */ /* 0x000fe2000f8ec0ff */
[----:B-----5:R1:W-:Y:S01]  /*0a20*/  STS.U16 [R23+UR13], R4 ;  /* 0x0000000417007988 */ /* 0x0203e2000800040d */
[----:B------:R-:W-:Y:S01]  /*0a30*/  ULOP3.LUT UR6, UR4, 0x600000, URZ, 0xc0, !UPT ;  /* 0x0060000004067892 */ /* 0x000fe2000f8ec0ff */
[----:B------:R-:W-:Y:S01]  /*0a40*/  PRMT R8, RZ, 0x7610, R8 ;  /* 0x00007610ff087816 */ /* 0x000fe20000000008 */
[----:B------:R-:W-:Y:S01]  /*0a50*/  UMOV UR5, 0x1 ;  /* 0x0000000100057882 */ /* 0x000fe20000000000 */
[----:B------:R2:W-:Y:S01]  /*0a60*/  STS.U16 [R23+UR13+0x400], R6 ;  /* 0x0004000617007988 */ /* 0x0005e2000800040d */
[----:B------:R-:W-:Y:S01]  /*0a70*/  ULEA UR15, UR18, UR6, 0x2 ;  /* 0x00000006120f7291 */ /* 0x000fe2000f8e10ff */
[----:B------:R-:W-:Y:S01]  /*0a80*/  PRMT R10, RZ, 0x7610, R10 ;  /* 0x00007610ff0a7816 */ /* 0x000fe2000000000a */
[----:B------:R-:W-:-:S02]  /*0a90*/  UIADD3 UR17, UPT, UPT, UR13, 0x4000, URZ ;  /* 0x000040000d117890 */ /* 0x000fc4000fffe0ff */
[----:B------:R3:W-:Y:S01]  /*0aa0*/  STS.U16 [R23+UR13+0x800], R26 ;  /* 0x0008001a17007988 */ /* 0x0007e2000800040d */
[----:B------:R-:W-:Y:S01]  /*0ab0*/  UIADD3 UR15, UPT, UPT, UR14, UR15, URZ ;  /* 0x0000000f0e0f7290 */ /* 0x000fe2000fffe0ff */
[----:B-1----:R-:W-:Y:S01]  /*0ac0*/  PRMT R4, RZ, 0x7610, R4 ;  /* 0x00007610ff047816 */ /* 0x002fe20000000004 */
[----:B------:R-:W-:Y:S01]  /*0ad0*/  VOTEU.ALL UP0, P2 ;  /* 0x0000000000ff7886 */ /* 0x000fe20001000000 */
[----:B------:R3:W-:Y:S01]  /*0ae0*/  STS.U16 [R23+UR13+0xc00], R28 ;  /* 0x000c001c17007988 */ /* 0x0007e2000800040d */
[----:B------:R-:W1:Y:S01]  /*0af0*/  LDCU UR11, c[0x0][0x3f0] ;  /* 0x00007e00ff0b77ac */ /* 0x000e620008000800 */
[----:B--2---:R-:W-:Y:S02]  /*0b00*/  PRMT R6, RZ, 0x7610, R6 ;  /* 0x00007610ff067816 */ /* 0x004fe40000000006 */
[----:B------:R3:W-:Y:S01]  /*0b10*/  STS.U16 [R22+UR13+0x200], R25 ;  /* 0x0002001916007988 */ /* 0x0007e2000800040d */
[----:B------:R-:W-:-:S04]  /*0b20*/  @!UP0 UIADD3 UR8, UPT, UPT, -UR5, 0x100000, URZ ;  /* 0x0010000005088890 */ /* 0x000fc8000fffe1ff */
[----:B------:R-:W-:Y:S02]  /*0b30*/  @!UP0 USHF.L.U32 UR9, UR8, 0xb, URZ ;  /* 0x0000000b08098899 */ /* 0x000fe400080006ff */
[----:B------:R-:W-:Y:S01]  /*0b40*/  @!UP0 USHF.L.U32 UR8, UR8, 0x1, URZ ;  /* 0x0000000108088899 */ /* 0x000fe200080006ff */
[----:B------:R-:W-:Y:S01]  /*0b50*/  VOTEU.ALL UP1, P2 ;  /* 0x0000000000ff7886 */ /* 0x000fe20001020000 */
[----:B------:R-:W-:Y:S01]  /*0b60*/  PRMT R12, RZ, 0x7610, R12 ;  /* 0x00007610ff0c7816 */ /* 0x000fe2000000000c */
[----:B------:R3:W-:Y:S01]  /*0b70*/  STS.U16 [R22+UR13+0x600], R11 ;  /* 0x0006000b16007988 */ /* 0x0007e2000800040d */
[----:B------:R-:W-:Y:S02]  /*0b80*/  PRMT R14, RZ, 0x7610, R14 ;  /* 0x00007610ff0e7816 */ /* 0x000fe4000000000e */
[----:B------:R-:W-:Y:S01]  /*0b90*/  PRMT R16, RZ, 0x7610, R16 ;  /* 0x00007610ff107816 */ /* 0x000fe20000000010 */
[----:B------:R3:W-:Y:S01]  /*0ba0*/  STS.U16 [R22+UR13+0xa00], R15 ;  /* 0x000a000f16007988 */ /* 0x0007e2000800040d */
[----:B------:R-:W-:-:S03]  /*0bb0*/  PRMT R18, RZ, 0x7610, R18 ;  /* 0x00007610ff127816 */ /* 0x000fc60000000012 */
[----:B------:R3:W-:Y:S01]  /*0bc0*/  STS.U16 [R22+UR13+0xe00], R19 ;  /* 0x000e001316007988 */ /* 0x0007e2000800040d */
[----:B-1----:R-:W-:Y:S01]  /*0bd0*/  ISETP.LT.AND P3, PT, RZ, UR11, PT ;  /* 0x0000000bff007c0c */ /* 0x002fe2000bf61270 */
[----:B------:R-:W-:Y:S01]  /*0be0*/  STTM.16dp32bit_t0_t15.x8 tmem[UR15], RZ ;  /* 0x000000ff000079ed */ /* 0x000fe2000898000f */
[----:B------:R-:W-:Y:S01]  /*0bf0*/  STTM.16dp32bit_t16_t31.x8 tmem[UR15+0x8], RZ ;  /* 0x000008ff000079ed */ /* 0x000fe200089a000f */
[----:B------:R-:W1:Y:S02]  /*0c00*/  FENCE.VIEW.ASYNC.T ;  /* 0x00000000000073c6 */ /* 0x000e640000000200 */
[----:B-1----:R-:W-:Y:S06]  /*0c10*/  BAR.SYNC.DEFER_BLOCKING 0x0 ;  /* 0x0000000000007b1d */ /* 0x002fec0000010000 */
[----:B------:R-:W1:Y:S02]  /*0c20*/  FENCE.VIEW.ASYNC.S ;  /* 0x00000000000073c6 */ /* 0x000e640000000000 */
[----:B-1----:R1:W2:Y:S02]  /*0c30*/  @!UP1 SYNCS.EXCH.64 URZ, [UR17], UR8 ;  /* 0x0000000811ff95b2 */ /* 0x0022a40008000100 */
[----:B--2---:R-:W-:Y:S06]  /*0c40*/  BAR.SYNC.DEFER_BLOCKING 0x0 ;  /* 0x0000000000007b1d */ /* 0x004fec0000010000 */
[----:B------:R-:W2:Y:S04]  /*0c50*/  @P3 LDG.E.U16 R4, desc[UR28][R62.64] ;  /* 0x0000001c3e043981 */ /* 0x000ea8000c1e1500 */
[----:B------:R-:W4:Y:S04]  /*0c60*/  @P3 LDG.E.U16 R6, desc[UR28][R60.64] ;  /* 0x0000001c3c063981 */ /* 0x000f28000c1e1500 */
[----:B------:R-:W3:Y:S04]  /*0c70*/  @P3 LDG.E.U16 R8, desc[UR28][R58.64] ;  /* 0x0000001c3a083981 */ /* 0x000ee8000c1e1500 */
[----:B------:R-:W3:Y:S04]  /*0c80*/  @P3 LDG.E.U16 R10, desc[UR28][R56.64] ;  /* 0x0000001c380a3981 */ /* 0x000ee8000c1e1500 */
[----:B------:R-:W3:Y:S04]  /*0c90*/  @P3 LDG.E.U16 R12, desc[UR28][R54.64] ;  /* 0x0000001c360c3981 */ /* 0x000ee8000c1e1500 */
[----:B------:R-:W3:Y:S04]  /*0ca0*/  @P3 LDG.E.U16 R14, desc[UR28][R46.64] ;  /* 0x0000001c2e0e3981 */ /* 0x000ee8000c1e1500 */
[----:B------:R-:W3:Y:S04]  /*0cb0*/  @P3 LDG.E.U16 R16, desc[UR28][R42.64] ;  /* 0x0000001c2a103981 */ /* 0x000ee8000c1e1500 */
[----:B------:R-:W3:Y:S01]  /*0cc0*/  @P3 LDG.E.U16 R18, desc[UR28][R40.64] ;  /* 0x0000001c28123981 */ /* 0x000ee2000c1e1500 */
[----:B-1----:R-:W-:-:S04]  /*0cd0*/  @!UP0 UIADD3 UR8, UPT, UPT, -UR5, 0x100000, URZ ;  /* 0x0010000005088890 */ /* 0x002fc8000fffe1ff */
[----:B------:R-:W-:Y:S02]  /*0ce0*/  @!UP0 USHF.L.U32 UR9, UR8, 0xb, URZ ;  /* 0x0000000b08098899 */ /* 0x000fe400080006ff */
[----:B------:R-:W-:Y:S01]  /*0cf0*/  @!UP0 USHF.L.U32 UR8, UR8, 0x1, URZ ;  /* 0x0000000108088899 */ /* 0x000fe200080006ff */
[----:B------:R-:W-:Y:S01]  /*0d00*/  VOTEU.ALL UP1, P2 ;  /* 0x0000000000ff7886 */ /* 0x000fe20001020000 */
[----:B------:R-:W-:-:S04]  /*0d10*/  @!UP0 UIADD3 UR4, UPT, UPT, -UR5, 0x100000, URZ ;  /* 0x0010000005048890 */ /* 0x000fc8000fffe1ff */
[----:B------:R-:W-:Y:S02]  /*0d20*/  @!UP0 USHF.L.U32 UR5, UR4, 0xb, URZ ;  /* 0x0000000b04058899 */ /* 0x000fe400080006ff */
[----:B------:R-:W-:Y:S02]  /*0d30*/  @!UP0 USHF.L.U32 UR4, UR4, 0x1, URZ ;  /* 0x0000000104048899 */ /* 0x000fe400080006ff */
[----:B------:R-:W-:Y:S01]  /*0d40*/  UIADD3 UR16, UPT, UPT, UR14, 0x100000, URZ ;  /* 0x001000000e107890 */ /* 0x000fe2000fffe0ff */
[----:B------:R-:W-:Y:S01]  /*0d50*/  ISETP.EQ.U32.AND P4, PT, RZ, UR24, P3 ;  /* 0x00000018ff007c0c */ /* 0x000fe20009f82070 */
[----:B------:R-:W-:Y:S02]  /*0d60*/  UIADD3 UR10, UPT, UPT, UR13, 0x2000, URZ ;  /* 0x000020000d0a7890 */ /* 0x000fe4000fffe0ff */
[----:B------:R-:W-:-:S04]  /*0d70*/  UIADD3 UR6, UPT, UPT, UR6, UR16, URZ ;  /* 0x0000001006067290 */ /* 0x000fc8000fffe0ff */
[----:B------:R-:W-:Y:S01]  /*0d80*/  ULEA UR18, UR18, UR6, 0x3 ;  /* 0x0000000612127291 */ /* 0x000fe2000f8e18ff */
[----:B------:R1:W0:Y:S01]  /*0d90*/  @!UP1 SYNCS.EXCH.64 URZ, [UR13+0x4008], UR8 ;  /* 0x004008080dff95b2 */ /* 0x0002220008000100 */
[----:B------:R-:W-:Y:S01]  /*0da0*/  VOTEU.ALL UP1, P2 ;  /* 0x0000000000ff7886 */ /* 0x000fe20001020000 */
[----:B--2---:R1:W-:Y:S04]  /*0db0*/  STS.U16 [R23+UR13+0x1000], R4 ;  /* 0x0010000417007988 */ /* 0x0043e8000800040d */
[----:B----4-:R1:W-:Y:S04]  /*0dc0*/  STS.U16 [R23+UR13+0x1200], R6 ;  /* 0x0012000617007988 */ /* 0x0103e8000800040d */
[----:B---3--:R1:W-:Y:S04]  /*0dd0*/  STS.U16 [R23+UR13+0x1400], R8 ;  /* 0x0014000817007988 */ /* 0x0083e8000800040d */
[----:B------:R1:W-:Y:S04]  /*0de0*/  STS.U16 [R23+UR13+0x1600], R10 ;  /* 0x0016000a17007988 */ /* 0x0003e8000800040d */
[----:B------:R1:W-:Y:S04]  /*0df0*/  STS.U16 [R23+UR13+0x1800], R12 ;  /* 0x0018000c17007988 */ /* 0x0003e8000800040d */
[----:B------:R1:W-:Y:S04]  /*0e00*/  STS.U16 [R23+UR13+0x1a00], R14 ;  /* 0x001a000e17007988 */ /* 0x0003e8000800040d */
[----:B------:R1:W-:Y:S04]  /*0e10*/  STS.U16 [R23+UR13+0x1c00], R16 ;  /* 0x001c001017007988 */ /* 0x0003e8000800040d */
[----:B------:R1:W-:Y:S01]  /*0e20*/  STS.U16 [R23+UR13+0x1e00], R18 ;  /* 0x001e001217007988 */ /* 0x0003e2000800040d */
[----:B0-----:R0:W-:Y:S06]  /*0e30*/  MEMBAR.ALL.CTA ;  /* 0x0000000000007992 */ /* 0x0011ec0000008000 */
[----:B0-----:R-:W-:Y:S04]  /*0e40*/  FENCE.VIEW.ASYNC.S ;  /* 0x00000000000073c6 */ /* 0x001fe80000000000 */
[----:B------:R-:W0:Y:S02]  /*0e50*/  FENCE.VIEW.ASYNC.S ;  /* 0x00000000000073c6 */ /* 0x000e240000000000 */
[----:B0-----:R1:W0:Y:S02]  /*0e60*/  @!UP1 SYNCS.EXCH.64 URZ, [UR13+0x2000], UR4 ;  /* 0x002000040dff95b2 */ /* 0x0012240008000100 */
[----:B0-----:R-:W-:Y:S06]  /*0e70*/  BAR.SYNC.DEFER_BLOCKING 0x0 ;  /* 0x0000000000007b1d */ /* 0x001fec0000010000 */
[----:B-1----:R-:W-:Y:S05]  /*0e80*/  @!P4 BRA `(.L_x_6) ;  /* 0x000000000068c947 */ /* 0x002fea0003800000 */
[----:B------:R-:W-:Y:S02]  /*0e90*/  UIADD3 UR4, UPT, UPT, UR13, 0x1000, URZ ;  /* 0x000010000d047890 */ /* 0x000fe4000fffe0ff */
[----:B------:R-:W-:Y:S02]  /*0ea0*/  USHF.R.U32.HI UR6, URZ, 0x4, UR13 ;  /* 0x00000004ff067899 */ /* 0x000fe4000801160d */
[----:B------:R-:W-:Y:S02]  /*0eb0*/  USHF.R.U32.HI UR4, URZ, 0x4, UR4 ;  /* 0x00000004ff047899 */ /* 0x000fe40008011604 */
[----:B------:R-:W-:Y:S02]  /*0ec0*/  USGXT.U32 UR6, UR6, 0xe ;  /* 0x0000000e0606789a */ /* 0x000fe40008000000 */
[----:B------:R-:W-:Y:S01]  /*0ed0*/  USGXT.U32 UR8, UR4, 0xe ;  /* 0x0000000e0408789a */ /* 0x000fe20008000000 */
[----:B------:R-:W-:Y:S01]  /*0ee0*/  UMOV UR20, 0x80 ;  /* 0x0000008000147882 */ /* 0x000fe20000000000 */
[----:B------:R-:W-:Y:S01]  /*0ef0*/  UMOV UR21, 0x40004040 ;  /* 0x4000404000157882 */ /* 0x000fe20000000000 */
[----:B------:R-:W-:Y:S01]  /*0f00*/  UMOV UR22, 0xfffffffe ;  /* 0xfffffffe00167882 */ /* 0x000fe20000000000 */
[----:B------:R-:W-:Y:S01]  /*0f10*/  UMOV UR23, 0x7fffbfdf ;  /* 0x7fffbfdf00177882 */ /* 0x000fe20000000000 */
[----:B------:R-:W-:Y:S01]  /*0f20*/  UMOV UR7, URZ ;  /* 0x000000ff00077c82 */ /* 0x000fe20008000000 */
[----:B------:R-:W-:Y:S01]  /*0f30*/  UMOV UR9, URZ ;  /* 0x000000ff00097c82 */ /* 0x000fe20008000000 */
[----:B------:R-:W-:-:S02]  /*0f40*/  UIADD3.64 UR20, UPT, UPT, UR6, UR20, URZ ;  /* 0x0000001406147297 */ /* 0x000fc4000fffe0ff */
[----:B------:R-:W-:Y:S01]  /*0f50*/  UIADD3.64 UR22, UPT, UPT, UR8, -UR22, URZ ;  /* 0x8000001608167297 */ /* 0x000fe2000fffe0ff */
[----:B------:R-:W-:Y:S01]  /*0f60*/  UMOV UR26, 0x0 ;  /* 0x00000000001a7882 */ /* 0x000fe20000000000 */
[----:B------:R-:W-:Y:S01]  /*0f70*/  UMOV UR27, 0x4108490 ;  /* 0x04108490001b7882 */ /* 0x000fe20000000000 */
[----:B------:R-:W-:Y:S01]  /*0f80*/  UMOV UR4, UR10 ;  /* 0x0000000a00047c82 */ /* 0x000fe20008000000 */
[----:B------:R-:W-:Y:S01]  /*0f90*/  UMOV UR5, URZ ;  /* 0x000000ff00057c82 */ /* 0x000fe20008000000 */
[----:B------:R-:W-:Y:S01]  /*0fa0*/  UMOV UR7, 0x40004040 ;  /* 0x4000404000077882 */ /* 0x000fe20000000000 */
[----:B------:R-:W-:Y:S01]  /*0fb0*/  UMOV UR9, 0x80004020 ;  /* 0x8000402000097882 */ /* 0x000fe20000000000 */
[----:B------:R-:W-:Y:S01]  /*0fc0*/  UMOV UR30, 0x0 ;  /* 0x00000000001e7882 */ /* 0x000fe20000000000 */
[----:B------:R-:W-:Y:S01]  /*0fd0*/  UMOV UR31, 0x4108490 ;  /* 0x04108490001f7882 */ /* 0x000fe20000000000 */
[----:B------:R-:W-:Y:S01]  /*0fe0*/  UMOV UR4, UR4 ;  /* 0x0000000400047c82 */ /* 0x000fe20008000000 */
[----:B------:R0:W-:Y:S01]  /*0ff0*/  UTCHMMA gdesc[UR6], gdesc[UR8], tmem[UR16], tmem[UR26], idesc[UR27], !UPT ;  /* 0x00ff1a08060075ea */ /* 0x0001e2000f800010 */
[----:B------:R0:W-:Y:S01]  /*1000*/  UTCHMMA gdesc[UR20], gdesc[UR22], tmem[UR16], tmem[UR30], idesc[UR31], UPT ;  /* 0x00ff1e16140075ea */ /* 0x0001e2000b800010 */
[----:B------:R0:W-:Y:S01]  /*1010*/  UTCBAR [UR4], URZ ;  /* 0x000000ff040073e9 */ /* 0x0001e200080000ff */
[----:B------:R-:W-:Y:S01]  /*1020*/  NOP ;  /* 0x0000000000007918 */ /* 0x000fe20000000000 */
.L_x_6:
[----:B------:R-:W-:Y:S05]  /*1030*/  @!P3 BRA `(.L_x_7) ;  /* 0x000000000008b947 */ /* 0x000fea0003800000 */
[----:B------:R-:W1:Y:S02]  /*1040*/  SYNCS.PHASECHK.TRANS64.TRYWAIT P0, [UR13+0x2000], RZ ;  /* 0x002000ffff0075a7 */ /* 0x000e64000800110d */
[----:B-1----:R-:W-:Y:S05]  /*1050*/  @!P0 BRA `(.L_x_8) ;  /* 0x00000030001c8947 */ /* 0x002fea0003800000 */
.L_x_7:
[----:B------:R-:W-:Y:S01]  /*1060*/  BAR.SYNC.DEFER_BLOCKING 0x0 ;  /* 0x0000000000007b1d */ /* 0x000fe20000010000 */
[----:B------:R-:W-:Y:S02]  /*1070*/  ISETP.GE.U32.AND P5, PT, R21, 0x10, PT ;  /* 0x000000101500780c */ /* 0x000fe40003fa6070 */
[----:B------:R-:W-:Y:S02]  /*1080*/  LOP3.LUT R21, R24, 0x1e, RZ, 0xc0, !PT ;  /* 0x0000001e18157812 */ /* 0x000fe400078ec0ff */
[----:B------:R-:W-:Y:S01]  /*1090*/  LOP3.LUT R49, R0, 0xff, RZ, 0xc0, !PT ;  /* 0x000000ff00317812 */ /* 0x000fe200078ec0ff */
[----:B0-----:R-:W0:Y:S01]  /*10a0*/  LDCU UR6, c[0x0][0x3a8] ;  /* 0x00007500ff0677ac */ /* 0x001e220008000800 */
[----:B------:R-:W-:Y:S01]  /*10b0*/  LOP3.LUT R50, R21, 0x60, R0, 0xf8, !PT ;  /* 0x0000006015327812 */ /* 0x000fe200078ef800 */
[----:B------:R-:W-:Y:S01]  /*10c0*/  LDTM.16dp32bit_t0_t15.x16 R4, tmem[UR18] ;  /* 0x00000012000479ee */ /* 0x000fe20008a00000 */
[----:B------:R-:W0:Y:S01]  /*10d0*/  LDTM.16dp32bit_t16_t31.x16 R4, tmem[UR18+0x10] ;  /* 0x00001012000479ee */ /* 0x000e220008a20000 */
[----:B------:R-:W1:Y:S01]  /*10e0*/  LDC R53, c[0x0][0x3d8] ;  /* 0x0000f600ff357b82 */ /* 0x000e620000000800 */
[----:B------:R-:W2:Y:S01]  /*10f0*/  LDCU.64 UR20, c[0x0][0x3d0] ;  /* 0x00007a00ff1477ac */ /* 0x000ea20008000a00 */
[----:B------:R-:W-:-:S02]  /*1100*/  LEA.HI R21, R49, R50, RZ, 0x19 ;  /* 0x0000003231157211 */ /* 0x000fc400078fc8ff */
[----:B------:R-:W-:Y:S02]  /*1110*/  PRMT R66, RZ, 0x7610, R66 ;  /* 0x00007610ff427816 */ /* 0x000fe40000000042 */
[----:B------:R-:W-:Y:S02]  /*1120*/  LEA R21, R21, UR13, 0x2 ;  /* 0x0000000d15157c11 */ /* 0x000fe4000f8e10ff */
[----:B------:R-:W-:Y:S02]  /*1130*/  PRMT R68, RZ, 0x7610, R68 ;  /* 0x00007610ff447816 */ /* 0x000fe40000000044 */
[----:B------:R-:W-:Y:S01]  /*1140*/  PRMT R70, RZ, 0x7610, R70 ;  /* 0x00007610ff467816 */ /* 0x000fe20000000046 */
[----:B------:R-:W3:Y:S01]  /*1150*/  @!P2 SYNCS.CCTL.IV [UR13+0x2000] ;  /* 0x00200000ff00a9b1 */ /* 0x000ee2000800000d */
[----:B------:R-:W-:Y:S01]  /*1160*/  NOP ;  /* 0x0000000000007918 */ /* 0x000fe20000000000 */
[----:B--2---:R-:W-:Y:S01]  /*1170*/  UIMAD UR4, UR12, UR20, URZ ;  /* 0x000000140c0472a4 */ /* 0x004fe2000f8e02ff */
[----:B------:R-:W-:-:S02]  /*1180*/  IMAD R20, R20, UR21, RZ ;  /* 0x0000001514147c24 */ /* 0x000fc4000f8e02ff */
[----:B0-----:R-:W-:Y:S01]  /*1190*/  FMUL R25, R4, UR6 ;  /* 0x0000000604197c20 */ /* 0x001fe20008400000 */
[----:B------:R-:W-:Y:S01]  /*11a0*/  FMUL R26, R5, UR6 ;  /* 0x00000006051a7c20 */ /* 0x000fe20008400000 */
[----:B------:R-:W-:Y:S01]  /*11b0*/  FMUL R27, R6, UR6 ;  /* 0x00000006061b7c20 */ /* 0x000fe20008400000 */
[----:B------:R-:W-:Y:S01]  /*11c0*/  FMUL R28, R7, UR6 ;  /* 0x00000006071c7c20 */ /* 0x000fe20008400000 */
[----:B------:R-:W-:Y:S01]  /*11d0*/  FMUL R29, R8, UR6 ;  /* 0x00000006081d7c20 */ /* 0x000fe20008400000 */
[----:B------:R-:W-:Y:S01]  /*11e0*/  FMUL R30, R18, UR6 ;  /* 0x00000006121e7c20 */ /* 0x000fe20008400000 */
[----:B------:R-:W-:Y:S01]  /*11f0*/  USHF.L.U32 UR5, UR4, 0x1, URZ ;  /* 0x0000000104057899 */ /* 0x000fe200080006ff */
[----:B------:R-:W-:Y:S01]  /*1200*/  FMNMX3 R27, R25, R26, R27, !PT ;  /* 0x0000001a191b7276 */ /* 0x000fe2000780001b */
[----:B------:R-:W-:Y:S01]  /*1210*/  FMUL R25, R9, UR6 ;  /* 0x0000000609197c20 */ /* 0x000fe20008400000 */
[----:B------:R-:W-:Y:S01]  /*1220*/  FMUL R26, R10, UR6 ;  /* 0x000000060a1a7c20 */ /* 0x000fe20008400000 */
[----:B-1----:R-:W-:Y:S01]  /*1230*/  IMAD R24, R3, R53, RZ ;  /* 0x0000003503187224 */ /* 0x002fe200078e02ff */
[----:B------:R-:W-:Y:S01]  /*1240*/  FMNMX3 R29, R27, R28, R29, !PT ;  /* 0x0000001c1b1d7276 */ /* 0x000fe2000780001d */
[----:B------:R-:W-:Y:S01]  /*1250*/  FMUL R27, R11, UR6 ;  /* 0x000000060b1b7c20 */ /* 0x000fe20008400000 */
[----:B------:R-:W-:-:S02]  /*1260*/  FMUL R28, R12, UR6 ;  /* 0x000000060c1c7c20 */ /* 0x000fc40008400000 */
[----:B------:R-:W-:Y:S01]  /*1270*/  FMNMX3 R29, R29, R25, R26, !PT ;  /* 0x000000191d1d7276 */ /* 0x000fe2000780001a */
[----:B------:R-:W-:Y:S01]  /*1280*/  FMUL R25, R13, UR6 ;  /* 0x000000060d197c20 */ /* 0x000fe20008400000 */
[----:B------:R-:W-:Y:S02]  /*1290*/  FMUL R26, R14, UR6 ;  /* 0x000000060e1a7c20 */ /* 0x000fe40008400000 */
[----:B------:R-:W-:Y:S01]  /*12a0*/  FMNMX3 R27, R29, R27, R28, !PT ;  /* 0x0000001b1d1b7276 */ /* 0x000fe2000780001c */
[----:B------:R-:W-:Y:S01]  /*12b0*/  FMUL R28, R15, UR6 ;  /* 0x000000060f1c7c20 */ /* 0x000fe20008400000 */
[----:B------:R-:W-:Y:S02]  /*12c0*/  FMUL R29, R16, UR6 ;  /* 0x00000006101d7c20 */ /* 0x000fe40008400000 */
[----:B------:R-:W-:Y:S01]  /*12d0*/  FMNMX3 R31, R27, R25, R26, !PT ;  /* 0x000000191b1f7276 */ /* 0x000fe2000780001a */
[----:B------:R-:W-:Y:S01]  /*12e0*/  FMUL R25, R17, UR6 ;  /* 0x0000000611197c20 */ /* 0x000fe20008400000 */
[----:B------:R-:W0:Y:S02]  /*12f0*/  LDC.64 R26, c[0x0][0x390] ;  /* 0x0000e400ff1a7b82 */ /* 0x000e240000000a00 */
[----:B------:R-:W-:Y:S01]  /*1300*/  FMNMX3 R29, R31, R28, R29, !PT ;  /* 0x0000001c1f1d7276 */ /* 0x000fe2000780001d */
[----:B------:R-:W-:-:S03]  /*1310*/  FMUL R28, R19, UR6 ;  /* 0x00000006131c7c20 */ /* 0x000fc60008400000 */
[----:B------:R-:W-:-:S04]  /*1320*/  FMNMX3 R25, R29, R25, R30, !PT ;  /* 0x000000191d197276 */ /* 0x000fc8000780001e */
[----:B------:R-:W-:Y:S01]  /*1330*/  FMNMX R28, R28, R25, !PT ;  /* 0x000000191c1c7209 */ /* 0x000fe20007800000 */
[C---:B------:R-:W-:Y:S02]  /*1340*/  IMAD.SHL.U32 R25, R20.reuse, 0x2, RZ ;  /* 0x0000000214197824 */ /* 0x040fe400078e00ff */
[----:B------:R-:W-:Y:S02]  /*1350*/  IMAD.HI R20, R20, 0x2, RZ ;  /* 0x0000000214147827 */ /* 0x000fe400078e02ff */
[----:B------:R-:W1:Y:S01]  /*1360*/  SHFL.BFLY PT, R29, R28, 0x10, 0x1f ;  /* 0x0e001f001c1d7f89 */ /* 0x000e6200000e0000 */
[----:B0-----:R-:W-:Y:S01]  /*1370*/  IADD3 R25, P0, P6, R25, UR5, R26 ;  /* 0x0000000519197c10 */ /* 0x001fe2000fe1e01a */
[----:B------:R-:W-:Y:S01]  /*1380*/  UIMAD.WIDE UR4, UR4, 0x2, URZ ;  /* 0x00000002040478a5 */ /* 0x000fe2000f8e02ff */
[----:B------:R-:W-:-:S05]  /*1390*/  LEA R26, R53, R24, 0x2 ;  /* 0x00000018351a7211 */ /* 0x000fca00078e10ff */
[----:B------:R-:W-:Y:S02]  /*13a0*/  IADD3.X R51, PT, PT, R20, UR5, R27, P0, P6 ;  /* 0x0000000514337c10 */ /* 0x000fe400087ec41b */
[C---:B------:R-:W-:Y:S02]  /*13b0*/  ISETP.GE.U32.AND P6, PT, R49.reuse, 0x80, PT ;  /* 0x000000803100780c */ /* 0x040fe40003fc6070 */
[----:B------:R-:W-:Y:S02]  /*13c0*/  LEA R20, R49, UR13, 0x2 ;  /* 0x0000000d31147c11 */ /* 0x000fe4000f8e10ff */
[----:B------:R-:W-:Y:S02]  /*13d0*/  LEA R38, P0, R24, R25, 0x1 ;  /* 0x0000001918267211 */ /* 0x000fe400078008ff */
[----:B-1----:R-:W-:Y:S02]  /*13e0*/  FMNMX R28, R28, R29, !PT ;  /* 0x0000001d1c1c7209 */ /* 0x002fe40007800000 */
[----:B------:R-:W-:Y:S01]  /*13f0*/  LEA.HI.X.SX32 R39, R24, R51, 0x1, P0 ;  /* 0x0000003318277211 */ /* 0x000fe200000f0eff */
[----:B------:R-:W-:Y:S01]  /*1400*/  IMAD R24, R53, 0x4, R26 ;  /* 0x0000000435187824 */ /* 0x000fe200078e021a */
[C---:B------:R-:W-:Y:S01]  /*1410*/  LEA R36, P0, R26.reuse, R25, 0x1 ;  /* 0x000000191a247211 */ /* 0x040fe200078008ff */
[----:B---3--:R0:W-:Y:S03]  /*1420*/  @!P5 STS [R21+0x1000], R28 ;  /* 0x0010001c1500d388 */ /* 0x0081e60000000800 */
[----:B------:R-:W-:Y:S01]  /*1430*/  LEA.HI.X.SX32 R37, R26, R51, 0x1, P0 ;  /* 0x000000331a257211 */ /* 0x000fe200000f0eff */
[----:B------:R-:W-:Y:S01]  /*1440*/  BAR.SYNC.DEFER_BLOCKING 0x0 ;  /* 0x0000000000007b1d */ /* 0x000fe20000010000 */
[----:B------:R-:W-:-:S02]  /*1450*/  LEA R34, P0, R24, R25, 0x1 ;  /* 0x0000001918227211 */ /* 0x000fc400078008ff */
[C---:B------:R-:W-:Y:S02]  /*1460*/  LEA R26, R53.reuse, R24, 0x2 ;  /* 0x00000018351a7211 */ /* 0x040fe400078e10ff */
[----:B------:R-:W-:Y:S02]  /*1470*/  LEA.HI.X.SX32 R35, R24, R51, 0x1, P0 ;  /* 0x0000003318237211 */ /* 0x000fe400000f0eff */
[----:B------:R-:W-:Y:S01]  /*1480*/  LEA R32, P0, R26, R25, 0x1 ;  /* 0x000000191a207211 */ /* 0x000fe200078008ff */
[----:B------:R-:W-:-:S03]  /*1490*/  IMAD R24, R53, 0x4, R26 ;  /* 0x0000000435187824 */ /* 0x000fc600078e021a */
[----:B------:R-:W-:Y:S02]  /*14a0*/  LEA.HI.X.SX32 R33, R26, R51, 0x1, P0 ;  /* 0x000000331a217211 */ /* 0x000fe400000f0eff */
[C---:B------:R-:W-:Y:S02]  /*14b0*/  LEA R30, P0, R24.reuse, R25, 0x1 ;  /* 0x00000019181e7211 */ /* 0x040fe400078008ff */
[C---:B------:R-:W-:Y:S02]  /*14c0*/  LEA R26, R53.reuse, R24, 0x2 ;  /* 0x00000018351a7211 */ /* 0x040fe400078e10ff */
[----:B------:R-:W-:Y:S02]  /*14d0*/  LEA.HI.X.SX32 R31, R24, R51, 0x1, P0 ;  /* 0x00000033181f7211 */ /* 0x000fe400000f0eff */
[----:B0-----:R-:W-:Y:S01]  /*14e0*/  LEA R28, P0, R26, R25, 0x1 ;  /* 0x000000191a1c7211 */ /* 0x001fe200078008ff */
[----:B------:R-:W-:-:S03]  /*14f0*/  IMAD R24, R53, 0x4, R26 ;  /* 0x0000000435187824 */ /* 0x000fc600078e021a */
[----:B------:R-:W-:Y:S01]  /*1500*/  LEA.HI.X.SX32 R29, R26, R51, 0x1, P0 ;  /* 0x000000331a1d7211 */ /* 0x000fe200000f0eff */
[----:B------:R-:W0:Y:S01]  /*1510*/  @!P6 LDS R44, [R20+0x1000] ;  /* 0x00100000142ce984 */ /* 0x000e220000000800 */
[C---:B------:R-:W-:Y:S02]  /*1520*/  LEA R26, P0, R24.reuse, R25, 0x1 ;  /* 0x00000019181a7211 */ /* 0x040fe400078008ff */
[----:B------:R-:W-:Y:S02]  /*1530*/  LEA R52, R53, R24, 0x2 ;  /* 0x0000001835347211 */ /* 0x000fe400078e10ff */
[----:B------:R-:W-:Y:S02]  /*1540*/  LEA.HI.X.SX32 R27, R24, R51, 0x1, P0 ;  /* 0x00000033181b7211 */ /* 0x000fe400000f0eff */
[----:B------:R-:W-:-:S04]  /*1550*/  LEA R24, P0, R52, R25, 0x1 ;  /* 0x0000001934187211 */ /* 0x000fc800078008ff */
[----:B------:R-:W-:Y:S02]  /*1560*/  LEA.HI.X.SX32 R25, R52, R51, 0x1, P0 ;  /* 0x0000003334197211 */ /* 0x000fe400000f0eff */
[----:B------:R-:W-:-:S04]  /*1570*/  LOP3.LUT P0, RZ, R0, 0x1, RZ, 0xc0, !PT ;  /* 0x0000000100ff7812 */ /* 0x000fc8000780c0ff */
[----:B------:R-:W-:Y:S01]  /*1580*/  ISETP.LT.U32.AND P0, PT, R49, 0x80, !P0 ;  /* 0x000000803100780c */ /* 0x000fe20004701070 */
[----:B0-----:R-:W0:Y:S02]  /*1590*/  SHFL.BFLY PT, R3, R44, 0x1, 0x1f ;  /* 0x0c201f002c037f89 */ /* 0x001e2400000e0000 */
[----:B0-----:R-:W-:Y:S02]  /*15a0*/  FMNMX R49, R44, R3, !PT ;  /* 0x000000032c317209 */ /* 0x001fe40007800000 */
[----:B------:R-:W-:-:S08]  /*15b0*/  LEA R3, R50, UR13, 0x2 ;  /* 0x0000000d32037c11 */ /* 0x000fd0000f8e10ff */
[----:B------:R-:W-:Y:S01]  /*15c0*/  @P0 STS [R20+0x1000], R49 ;  /* 0x0010003114000388 */ /* 0x000fe20000000800 */
[----:B------:R-:W-:Y:S06]  /*15d0*/  BAR.SYNC.DEFER_BLOCKING 0x0 ;  /* 0x0000000000007b1d */ /* 0x000fec0000010000 */
[----:B------:R-:W0:Y:S02]  /*15e0*/  LDS R44, [R3+0x1000] ;  /* 0x00100000032c7984 */ /* 0x000e240000000800 */
[----:B0-----:R-:W-:-:S05]  /*15f0*/  FMNMX R44, R44, -INF , !PT ;  /* 0xff8000002c2c7809 */ /* 0x001fca0007800000 */
[--C-:B------:R-:W-:Y:S01]  /*1600*/  FFMA R4, R4, UR6, -R44.reuse ;  /* 0x0000000604047c23 */ /* 0x100fe2000800082c */
[--C-:B------:R-:W-:Y:S01]  /*1610*/  FFMA R5, R5, UR6, -R44.reuse ;  /* 0x0000000605057c23 */ /* 0x100fe2000800082c */
[--C-:B------:R-:W-:Y:S01]  /*1620*/  FFMA R6, R6, UR6, -R44.reuse ;  /* 0x0000000606067c23 */ /* 0x100fe2000800082c */
[--C-:B------:R-:W-:Y:S01]  /*1630*/  FFMA R7, R7, UR6, -R44.reuse ;  /* 0x0000000607077c23 */ /* 0x100fe2000800082c */
[----:B------:R-:W-:Y:S01]  /*1640*/  FMUL R4, R4, 1.4426950216293334961 ;  /* 0x3fb8aa3b04047820 */ /* 0x000fe20000400000 */
[----:B------:R-:W-:Y:S01]  /*1650*/  FMUL R5, R5, 1.4426950216293334961 ;  /* 0x3fb8aa3b05057820 */ /* 0x000fe20000400000 */
[----:B------:R-:W-:Y:S01]  /*1660*/  FMUL R6, R6, 1.4426950216293334961 ;  /* 0x3fb8aa3b06067820 */ /* 0x000fe20000400000 */
[----:B------:R-:W-:Y:S01]  /*1670*/  FMUL R7, R7, 1.4426950216293334961 ;  /* 0x3fb8aa3b07077820 */ /* 0x000fe20000400000 */
[--C-:B------:R-:W-:Y:S01]  /*1680*/  FFMA R8, R8, UR6, -R44.reuse ;  /* 0x0000000608087c23 */ /* 0x100fe2000800082c */
[--C-:B------:R-:W-:Y:S01]  /*1690*/  FFMA R9, R9, UR6, -R44.reuse ;  /* 0x0000000609097c23 */ /* 0x100fe2000800082c */
[----:B------:R-:W-:Y:S01]  /*16a0*/  MUFU.EX2 R4, R4 ;  /* 0x0000000400047308 */ /* 0x000fe20000000800 */
[--C-:B------:R-:W-:Y:S01]  /*16b0*/  FFMA R10, R10, UR6, -R44.reuse ;  /* 0x000000060a0a7c23 */ /* 0x100fe2000800082c */
[----:B------:R-:W-:Y:S01]  /*16c0*/  FMUL R8, R8, 1.4426950216293334961 ;  /* 0x3fb8aa3b08087820 */ /* 0x000fe20000400000 */
[----:B------:R-:W-:Y:S01]  /*16d0*/  FMUL R9, R9, 1.4426950216293334961 ;  /* 0x3fb8aa3b09097820 */ /* 0x000fe20000400000 */
[--C-:B------:R-:W-:Y:S01]  /*16e0*/  FFMA R12, R12, UR6, -R44.reuse ;  /* 0x000000060c0c7c23 */ /* 0x100fe2000800082c */
[----:B------:R-:W-:Y:S01]  /*16f0*/  FMUL R10, R10, 1.4426950216293334961 ;  /* 0x3fb8aa3b0a0a7820 */ /* 0x000fe20000400000 */
[----:B------:R-:W-:-:S02]  /*1700*/  FFMA R11, R11, UR6, -R44 ;  /* 0x000000060b0b7c23 */ /* 0x000fc4000800082c */
[----:B------:R-:W0:Y:S01]  /*1710*/  MUFU.EX2 R5, R5 ;  /* 0x0000000500057308 */ /* 0x000e220000000800 */
[----:B------:R-:W-:Y:S01]  /*1720*/  FMUL R49, R12, 1.4426950216293334961 ;  /* 0x3fb8aa3b0c317820 */ /* 0x000fe20000400000 */
[----:B------:R-:W-:Y:S01]  /*1730*/  FMUL R11, R11, 1.4426950216293334961 ;  /* 0x3fb8aa3b0b0b7820 */ /* 0x000fe20000400000 */
[----:B------:R-:W-:-:S04]  /*1740*/  FFMA R12, R13, UR6, -R44 ;  /* 0x000000060d0c7c23 */ /* 0x000fc8000800082c */
[----:B------:R-:W-:Y:S01]  /*1750*/  FMUL R50, R12, 1.4426950216293334961 ;  /* 0x3fb8aa3b0c327820 */ /* 0x000fe20000400000 */
[----:B------:R-:W1:Y:S01]  /*1760*/  MUFU.EX2 R6, R6 ;  /* 0x0000000600067308 */ /* 0x000e620000000800 */
[----:B------:R-:W-:-:S04]  /*1770*/  FFMA R12, R14, UR6, -R44 ;  /* 0x000000060e0c7c23 */ /* 0x000fc8000800082c */
[----:B------:R-:W-:Y:S01]  /*1780*/  FMUL R51, R12, 1.4426950216293334961 ;  /* 0x3fb8aa3b0c337820 */ /* 0x000fe20000400000 */
[--C-:B------:R-:W-:Y:S02]  /*1790*/  FFMA R12, R15, UR6, -R44.reuse ;  /* 0x000000060f0c7c23 */ /* 0x100fe4000800082c */
[----:B------:R-:W2:Y:S01]  /*17a0*/  MUFU.EX2 R7, R7 ;  /* 0x0000000700077308 */ /* 0x000ea20000000800 */
[----:B0-----:R-:W-:Y:S01]  /*17b0*/  FADD R53, R4, R5 ;  /* 0x0000000504357221 */ /* 0x001fe20000000000 */
[----:B------:R-:W-:Y:S01]  /*17c0*/  FMUL R52, R12, 1.4426950216293334961 ;  /* 0x3fb8aa3b0c347820 */ /* 0x000fe20000400000 */
[----:B------:R-:W-:-:S05]  /*17d0*/  FFMA R12, R16, UR6, -R44 ;  /* 0x00000006100c7c23 */ /* 0x000fca000800082c */
[----:B------:R-:W0:Y:S01]  /*17e0*/  MUFU.EX2 R8, R8 ;  /* 0x0000000800087308 */ /* 0x000e220000000800 */
[----:B-1----:R-:W-:-:S07]  /*17f0*/  FADD R64, R6, R53 ;  /* 0x0000003506407221 */ /* 0x002fce0000000000 */
[----:B------:R-:W1:Y:S01]  /*1800*/  MUFU.EX2 R9, R9 ;  /* 0x0000000900097308 */ /* 0x000e620000000800 */
[----:B--2---:R-:W-:-:S07]  /*1810*/  FADD R53, R7, R64 ;  /* 0x0000004007357221 */ /* 0x004fce0000000000 */
[----:B------:R-:W2:Y:S08]  /*1820*/  MUFU.EX2 R10, R10 ;  /* 0x0000000a000a7308 */ /* 0x000eb00000000800 */
[----:B------:R-:W3:Y:S08]  /*1830*/  MUFU.EX2 R11, R11 ;  /* 0x0000000b000b7308 */ /* 0x000ef00000000800 */
[----:B------:R4:W5:Y:S08]  /*1840*/  MUFU.EX2 R13, R49 ;  /* 0x00000031000d7308 */ /* 0x0009700000000800 */
[----:B------:R0:W2:Y:S01]  /*1850*/  MUFU.EX2 R14, R50 ;  /* 0x00000032000e7308 */ /* 0x0000a20000000800 */
[----:B----4-:R-:W-:Y:S01]  /*1860*/  FMUL R49, R12, 1.4426950216293334961 ;  /* 0x3fb8aa3b0c317820 */ /* 0x010fe20000400000 */
[----:B------:R-:W-:-:S06]  /*1870*/  FFMA R12, R17, UR6, -R44 ;  /* 0x00000006110c7c23 */ /* 0x000fcc000800082c */
[----:B------:R4:W5:Y:S01]  /*1880*/  MUFU.EX2 R15, R51 ;  /* 0x00000033000f7308 */ /* 0x0009620000000800 */
[----:B0-----:R-:W-:-:S04]  /*1890*/  FADD R50, R8, R53 ;  /* 0x0000003508327221 */ /* 0x001fc80000000000 */
[----:B-1----:R-:W-:-:S03]  /*18a0*/  FADD R53, R9, R50 ;  /* 0x0000003209357221 */ /* 0x002fc60000000000 */
[----:B------:R0:W1:Y:S01]  /*18b0*/  MUFU.EX2 R16, R52 ;  /* 0x0000003400107308 */ /* 0x0000620000000800 */
[----:B--2---:R-:W-:Y:S01]  /*18c0*/  FADD R50, R10, R53 ;  /* 0x000000350a327221 */ /* 0x004fe20000000000 */
[----:B----4-:R-:W-:Y:S01]  /*18d0*/  FMUL R51, R12, 1.4426950216293334961 ;  /* 0x3fb8aa3b0c337820 */ /* 0x010fe20000400000 */
[----:B------:R-:W-:Y:S02]  /*18e0*/  FFMA R12, R18, UR6, -R44 ;  /* 0x00000006120c7c23 */ /* 0x000fe4000800082c */
[----:B---3--:R-:W-:-:S03]  /*18f0*/  FADD R50, R11, R50 ;  /* 0x000000320b327221 */ /* 0x008fc60000000000 */
[----:B------:R2:W3:Y:S01]  /*1900*/  MUFU.EX2 R17, R49 ;  /* 0x0000003100117308 */ /* 0x0004e20000000800 */
[----:B-----5:R-:W-:Y:S01]  /*1910*/  FADD R53, R13, R50 ;  /* 0x000000320d357221 */ /* 0x020fe20000000000 */
[----:B0-----:R-:W-:Y:S01]  /*1920*/  FMUL R52, R12, 1.4426950216293334961 ;  /* 0x3fb8aa3b0c347820 */ /* 0x001fe20000400000 */
[----:B------:R-:W-:Y:S02]  /*1930*/  FFMA R12, R19, UR6, -R44 ;  /* 0x00000006130c7c23 */ /* 0x000fe4000800082c */
[----:B------:R-:W-:Y:S02]  /*1940*/  FADD R50, R14, R53 ;  /* 0x000000350e327221 */ /* 0x000fe40000000000 */
[----:B------:R-:W-:Y:S01]  /*1950*/  FMUL R12, R12, 1.4426950216293334961 ;  /* 0x3fb8aa3b0c0c7820 */ /* 0x000fe20000400000 */
[----:B------:R-:W0:Y:S01]  /*1960*/  MUFU.EX2 R18, R51 ;  /* 0x0000003300127308 */ /* 0x000e220000000800 */
[----:B--2---:R-:W-:-:S04]  /*1970*/  FADD R49, R15, R50 ;  /* 0x000000320f317221 */ /* 0x004fc80000000000 */
[----:B-1----:R-:W-:-:S03]  /*1980*/  FADD R64, R16, R49 ;  /* 0x0000003110407221 */ /* 0x002fc60000000000 */
[----:B------:R1:W2:Y:S01]  /*1990*/  MUFU.EX2 R19, R52 ;  /* 0x0000003400137308 */ /* 0x0002a20000000800 */
[----:B---3--:R-:W-:-:S07]  /*19a0*/  FADD R49, R17, R64 ;  /* 0x0000004011317221 */ /* 0x008fce0000000000 */
[----:B------:R-:W3:Y:S01]  /*19b0*/  MUFU.EX2 R50, R12 ;  /* 0x0000000c00327308 */ /* 0x000ee20000000800 */
[----:B0-----:R-:W-:Y:S01]  /*19c0*/  FADD R64, R18, R49 ;  /* 0x0000003112407221 */ /* 0x001fe20000000000 */
[----:B------:R-:W-:Y:S01]  /*19d0*/  BAR.SYNC.DEFER_BLOCKING 0x0 ;  /* 0x0000000000007b1d */ /* 0x000fe20000010000 */
[----:B-1----:R-:W-:Y:S02]  /*19e0*/  PRMT R52, RZ, 0x7610, R52 ;  /* 0x00007610ff347816 */ /* 0x002fe40000000034 */
[----:B--2---:R-:W-:-:S04]  /*19f0*/  FADD R49, R19, R64 ;  /* 0x0000004013317221 */ /* 0x004fc80000000000 */
[----:B---3--:R-:W-:-:S05]  /*1a00*/  FADD R49, R50, R49 ;  /* 0x0000003132317221 */ /* 0x008fca0000000000 */
[----:B------:R-:W0:Y:S02]  /*1a10*/  SHFL.BFLY PT, R64, R49, 0x10, 0x1f ;  /* 0x0e001f0031407f89 */ /* 0x000e2400000e0000 */
[----:B0-----:R-:W-:-:S05]  /*1a20*/  FADD R64, R49, R64 ;  /* 0x0000004031407221 */ /* 0x001fca0000000000 */
[----:B------:R-:W-:Y:S01]  /*1a30*/  @!P5 STS [R21+0x1000], R64 ;  /* 0x001000401500d388 */ /* 0x000fe20000000800 */
[----:B------:R-:W-:Y:S06]  /*1a40*/  BAR.SYNC.DEFER_BLOCKING 0x0 ;  /* 0x0000000000007b1d */ /* 0x000fec0000010000 */
[----:B------:R-:W0:Y:S04]  /*1a50*/  @!P6 LDS R48, [R20+0x1000] ;  /* 0x001000001430e984 */ /* 0x000e280000000800 */
[----:B0-----:R-:W0:Y:S02]  /*1a60*/  SHFL.BFLY PT, R51, R48, 0x1, 0x1f ;  /* 0x0c201f0030337f89 */ /* 0x001e2400000e0000 */
[----:B0-----:R-:W-:-:S05]  /*1a70*/  FADD R51, R48, R51 ;  /* 0x0000003330337221 */ /* 0x001fca0000000000 */
[----:B------:R0:W-:Y:S01]  /*1a80*/  @P0 STS [R20+0x1000], R51 ;  /* 0x0010003314000388 */ /* 0x0001e20000000800 */
[----:B------:R-:W-:Y:S01]  /*1a90*/  BAR.SYNC.DEFER_BLOCKING 0x0 ;  /* 0x0000000000007b1d */ /* 0x000fe20000010000 */
[----:B------:R-:W-:Y:S02]  /*1aa0*/  PRMT R49, RZ, 0x7610, R49 ;  /* 0x00007610ff317816 */ /* 0x000fe40000000031 */
[----:B------:R-:W-:Y:S02]  /*1ab0*/  PRMT R53, RZ, 0x7610, R53 ;  /* 0x00007610ff357816 */ /* 0x000fe40000000035 */
[----:B------:R-:W-:Y:S02]  /*1ac0*/  PRMT R65, RZ, 0x7610, R65 ;  /* 0x00007610ff417816 */ /* 0x000fe40000000041 */
[----:B0-----:R-:W-:Y:S01]  /*1ad0*/  PRMT R51, RZ, 0x7610, R51 ;  /* 0x00007610ff337816 */ /* 0x001fe20000000033 */
[----:B------:R-:W2:Y:S04]  /*1ae0*/  @P3 LDG.E.U16 R52, desc[UR28][R38.64] ;  /* 0x0000001c26343981 */ /* 0x000ea8000c1e1500 */
[----:B------:R-:W3:Y:S04]  /*1af0*/  @P3 LDG.E.U16 R66, desc[UR28][R34.64] ;  /* 0x0000001c22423981 */ /* 0x000ee8000c1e1500 */
[----:B------:R-:W4:Y:S04]  /*1b00*/  @P3 LDG.E.U16 R68, desc[UR28][R30.64] ;  /* 0x0000001c1e443981 */ /* 0x000f28000c1e1500 */
[----:B------:R-:W5:Y:S04]  /*1b10*/  @P3 LDG.E.U16 R70, desc[UR28][R26.64] ;  /* 0x0000001c1a463981 */ /* 0x000f68000c1e1500 */
[----:B------:R-:W5:Y:S04]  /*1b20*/  @P3 LDG.E.U16 R49, desc[UR28][R36.64] ;  /* 0x0000001c24313981 */ /* 0x000f68000c1e1500 */
[----:B------:R-:W5:Y:S04]  /*1b30*/  @P3 LDG.E.U16 R51, desc[UR28][R32.64] ;  /* 0x0000001c20333981 */ /* 0x000f68000c1e1500 */
[----:B------:R-:W5:Y:S04]  /*1b40*/  @P3 LDG.E.U16 R53, desc[UR28][R28.64] ;  /* 0x0000001c1c353981 */ /* 0x000f68000c1e1500 */
[----:B------:R-:W5:Y:S01]  /*1b50*/  @P3 LDG.E.U16 R65, desc[UR28][R24.64] ;  /* 0x0000001c18413981 */ /* 0x000f62000c1e1500 */
[----:B------:R-:W-:Y:S01]  /*1b60*/  F2FP.BF16.F32.PACK_AB R4, R5, R4 ;  /* 0x000000040504723e */ /* 0x000fe200000010ff */
[----:B------:R-:W-:Y:S01]  /*1b70*/  UIADD3 UR9, UPT, UPT, UR11, -0x40, URZ ;  /* 0xffffffc00b097890 */ /* 0x000fe2000fffe0ff */
[----:B------:R-:W-:Y:S01]  /*1b80*/  F2FP.BF16.F32.PACK_AB R5, R7, R6 ;  /* 0x000000060705723e */ /* 0x000fe200000010ff */
[----:B------:R0:W1:Y:S01]  /*1b90*/  LDS R12, [R3+0x1000] ;  /* 0x00100000030c7984 */ /* 0x0000620000000800 */
[----:B------:R-:W-:Y:S01]  /*1ba0*/  F2FP.BF16.F32.PACK_AB R7, R11, R10 ;  /* 0x0000000a0b07723e */ /* 0x000fe200000010ff */
[----:B------:R-:W-:Y:S01]  /*1bb0*/  FADD R11, -R44, -INF ;  /* 0xff8000002c0b7421 */ /* 0x000fe20000000100 */
[----:B------:R-:W-:Y:S01]  /*1bc0*/  F2FP.BF16.F32.PACK_AB R6, R9, R8 ;  /* 0x000000080906723e */ /* 0x000fe200000010ff */
[----:B------:R-:W-:Y:S01]  /*1bd0*/  BAR.SYNC.DEFER_BLOCKING 0x0 ;  /* 0x0000000000007b1d */ /* 0x000fe20000010000 */
[----:B------:R-:W-:Y:S01]  /*1be0*/  F2FP.BF16.F32.PACK_AB R8, R14, R13 ;  /* 0x0000000d0e08723e */ /* 0x000fe200000010ff */
[----:B------:R-:W-:Y:S01]  /*1bf0*/  FMUL R13, R11, 1.4426950216293334961 ;  /* 0x3fb8aa3b0b0d7820 */ /* 0x000fe20000400000 */
[----:B------:R-:W-:-:S02]  /*1c00*/  F2FP.BF16.F32.PACK_AB R9, R16, R15 ;  /* 0x0000000f1009723e */ /* 0x000fc400000010ff */
[----:B------:R-:W-:Y:S02]  /*1c10*/  F2FP.BF16.F32.PACK_AB R10, R18, R17 ;  /* 0x00000011120a723e */ /* 0x000fe400000010ff */
[----:B------:R-:W-:Y:S01]  /*1c20*/  F2FP.BF16.F32.PACK_AB R11, R50, R19 ;  /* 0x00000013320b723e */ /* 0x000fe200000010ff */
[----:B--2---:R0:W-:Y:S04]  /*1c30*/  STS.U16 [R23+UR13+0x1000], R52 ;  /* 0x0010003417007988 */ /* 0x0041e8000800040d */
[----:B---3--:R0:W-:Y:S04]  /*1c40*/  STS.U16 [R23+UR13+0x1400], R66 ;  /* 0x0014004217007988 */ /* 0x0081e8000800040d */
[----:B----4-:R0:W-:Y:S04]  /*1c50*/  STS.U16 [R23+UR13+0x1800], R68 ;  /* 0x0018004417007988 */ /* 0x0101e8000800040d */
[----:B-----5:R0:W-:Y:S04]  /*1c60*/  STS.U16 [R23+UR13+0x1c00], R70 ;  /* 0x001c004617007988 */ /* 0x0201e8000800040d */
[----:B------:R0:W-:Y:S04]  /*1c70*/  STS.U16 [R22+UR13+0x1200], R49 ;  /* 0x0012003116007988 */ /* 0x0001e8000800040d */
[----:B------:R0:W-:Y:S04]  /*1c80*/  STS.U16 [R22+UR13+0x1600], R51 ;  /* 0x0016003316007988 */ /* 0x0001e8000800040d */
[----:B------:R0:W-:Y:S04]  /*1c90*/  STS.U16 [R22+UR13+0x1a00], R53 ;  /* 0x001a003516007988 */ /* 0x0001e8000800040d */
[----:B------:R0:W-:Y:S01]  /*1ca0*/  STS.U16 [R22+UR13+0x1e00], R65 ;  /* 0x001e004116007988 */ /* 0x0001e2000800040d */
[----:B-1----:R-:W-:Y:S05]  /*1cb0*/  @!P3 BRA `(.L_x_9) ;  /* 0x000000000008b947 */ /* 0x002fea0003800000 */
[----:B------:R1:W-:Y:S01]  /*1cc0*/  STTM.16dp32bit_t0_t15.x8 tmem[UR15+0x20], R4 ;  /* 0x00002004000079ed */ /* 0x0003e2000898000f */
[----:B------:R1:W-:Y:S02]  /*1cd0*/  STTM.16dp32bit_t16_t31.x8 tmem[UR15+0x28], R4 ;  /* 0x00002804000079ed */ /* 0x0003e400089a000f */
.L_x_9:
[----:B------:R-:W2:Y:S02]  /*1ce0*/  FENCE.VIEW.ASYNC.T ;  /* 0x00000000000073c6 */ /* 0x000ea40000000200 */
[----:B--2---:R-:W-:Y:S06]  /*1cf0*/  BAR.SYNC.DEFER_BLOCKING 0x0 ;  /* 0x0000000000007b1d */ /* 0x004fec0000010000 */
[----:B------:R-:W2:Y:S01]  /*1d00*/  MUFU.EX2 R13, R13 ;  /* 0x0000000d000d7308 */ /* 0x000ea20000000800 */
[----:B-1----:R-:W1:Y:S01]  /*1d10*/  LDTM.16dp32bit_t0_t15.x8 R4, tmem[UR15] ;  /* 0x0000000f000479ee */ /* 0x002e620008980000 */
[----:B------:R-:W3:Y:S01]  /*1d20*/  LDTM.16dp32bit_t16_t31.x8 R4, tmem[UR15+0x8] ;  /* 0x0000080f000479ee */ /* 0x000ee200089a0000 */
[----:B------:R-:W-:Y:S01]  /*1d30*/  NOP ;  /* 0x0000000000007918 */ /* 0x000fe20000000000 */
[----:B------:R-:W-:Y:S05]  /*1d40*/  @!P3 BRA `(.L_x_10) ;  /* 0x000000000028b947 */ /* 0x000fea0003800000 */
[C---:B-123--:R-:W-:Y:S01]  /*1d50*/  FMUL R4, R13.reuse, R4 ;  /* 0x000000040d047220 */ /* 0x04efe20000400000 */
[C---:B------:R-:W-:Y:S01]  /*1d60*/  FMUL R5, R13.reuse, R5 ;  /* 0x000000050d057220 */ /* 0x040fe20000400000 */
[C---:B------:R-:W-:Y:S01]  /*1d70*/  FMUL R6, R13.reuse, R6 ;  /* 0x000000060d067220 */ /* 0x040fe20000400000 */
[C---:B------:R-:W-:Y:S01]  /*1d80*/  FMUL R7, R13.reuse, R7 ;  /* 0x000000070d077220 */ /* 0x040fe20000400000 */
[C---:B------:R-:W-:Y:S01]  /*1d90*/  FMUL R8, R13.reuse, R8 ;  /* 0x000000080d087220 */ /* 0x040fe20000400000 */
[C---:B------:R-:W-:Y:S01]  /*1da0*/  FMUL R9, R13.reuse, R9 ;  /* 0x000000090d097220 */ /* 0x040fe20000400000 */
[C---:B------:R-:W-:Y:S01]  /*1db0*/  FMUL R10, R13.reuse, R10 ;  /* 0x0000000a0d0a7220 */ /* 0x040fe20000400000 */
[----:B------:R-:W-:-:S04]  /*1dc0*/  FMUL R11, R13, R11 ;  /* 0x0000000b0d0b7220 */ /* 0x000fc80000400000 */
[----:B------:R4:W-:Y:S01]  /*1dd0*/  STTM.16dp32bit_t0_t15.x8 tmem[UR15], R4 ;  /* 0x00000004000079ed */ /* 0x0009e2000898000f */
[----:B------:R4:W-:Y:S02]  /*1de0*/  STTM.16dp32bit_t16_t31.x8 tmem[UR15+0x8], R4 ;  /* 0x00000804000079ed */ /* 0x0009e400089a000f */
.L_x_10:
[----:B---3--:R-:W3:Y:S02]  /*1df0*/  FENCE.VIEW.ASYNC.T ;  /* 0x00000000000073c6 */ /* 0x008ee40000000200 */
[----:B---3--:R-:W-:Y:S01]  /*1e00*/  BAR.SYNC.DEFER_BLOCKING 0x0 ;  /* 0x0000000000007b1d */ /* 0x008fe20000010000 */
[----:B------:R-:W-:Y:S01]  /*1e10*/  UISETP.GE.AND UP1, UPT, UR9, 0x1, UPT ;  /* 0x000000010900788c */ /* 0x000fe2000bf26270 */
[----:B--2---:R-:W-:Y:S01]  /*1e20*/  FADD R12, R13, R12 ;  /* 0x0000000c0d0c7221 */ /* 0x004fe20000000000 */
[----:B------:R-:W-:-:S03]  /*1e30*/  UIADD3 UR19, UPT, UPT, UR14, 0x20, URZ ;  /* 0x000000200e137890 */ /* 0x000fc6000fffe0ff */
[----:B------:R2:W-:Y:S06]  /*1e40*/  MEMBAR.ALL.CTA ;  /* 0x0000000000007992 */ /* 0x0005ec0000008000 */
[----:B--2---:R-:W2:Y:S02]  /*1e50*/  FENCE.VIEW.ASYNC.S ;  /* 0x00000000000073c6 */ /* 0x004ea40000000000 */
[----:B--2---:R-:W-:Y:S06]  /*1e60*/  BAR.SYNC.DEFER_BLOCKING 0x0 ;  /* 0x0000000000007b1d */ /* 0x004fec0000010000 */
[----:B------:R-:W-:Y:S05]  /*1e70*/  @!P4 BRA `(.L_x_11) ;  /* 0x000000000074c947 */ /* 0x000fea0003800000 */
[----:B------:R-:W-:Y:S02]  /*1e80*/  UIADD3 UR4, UPT, UPT, UR13, 0x1000, URZ ;  /* 0x000010000d047890 */ /* 0x000fe4000fffe0ff */
[----:B------:R-:W-:Y:S02]  /*1e90*/  UIADD3 UR8, UPT, UPT, UR14, 0x28, URZ ;  /* 0x000000280e087890 */ /* 0x000fe4000fffe0ff */
[----:B------:R-:W-:Y:S02]  /*1ea0*/  USHF.R.U32.HI UR4, URZ, 0x4, UR4 ;  /* 0x00000004ff047899 */ /* 0x000fe40008011604 */
[----:B------:R-:W-:Y:S02]  /*1eb0*/  UIADD3 UR11, UPT, UPT, UR14, 0x30, URZ ;  /* 0x000000300e0b7890 */ /* 0x000fe4000fffe0ff */
[----:B------:R-:W-:Y:S02]  /*1ec0*/  USGXT.U32 UR6, UR4, 0xe ;  /* 0x0000000e0406789a */ /* 0x000fe40008000000 */
[----:B------:R-:W-:-:S02]  /*1ed0*/  UIADD3 UR20, UPT, UPT, UR14, 0x38, URZ ;  /* 0x000000380e147890 */ /* 0x000fc4000fffe0ff */
[----:B------:R-:W-:Y:S01]  /*1ee0*/  UIADD3 UR30, UP2, UPT, UR6, 0x2, URZ ;  /* 0x00000002061e7890 */ /* 0x000fe2000ff5e0ff */
[----:B------:R-:W-:Y:S01]  /*1ef0*/  UMOV UR4, URZ ;  /* 0x000000ff00047c82 */ /* 0x000fe20008000000 */
[----:B------:R-:W-:Y:S02]  /*1f00*/  UMOV UR32, 0x0 ;  /* 0x0000000000207882 */ /* 0x000fe40000000000 */
[----:B------:R-:W-:Y:S01]  /*1f10*/  UIADD3.X UR31, UPT, UPT, UR4, 0x40004040, URZ, UP2, !UPT ;  /* 0x40004040041f7890 */ /* 0x000fe200097fe4ff */
[----:B------:R-:W-:Y:S01]  /*1f20*/  UMOV UR33, 0x4080490 ;  /* 0x0408049000217882 */ /* 0x000fe20000000000 */
[----:B------:R-:W-:Y:S02]  /*1f30*/  UMOV UR7, 0x40004040 ;  /* 0x4000404000077882 */ /* 0x000fe40000000000 */
[----:B------:R-:W-:Y:S01]  /*1f40*/  UIADD3.64 UR22, UPT, UPT, UR30, 0x2, URZ ;  /* 0x000000021e167897 */ /* 0x000fe2000fffe0ff */
[----:B------:R2:W-:Y:S01]  /*1f50*/  UTCHMMA tmem[UR19], gdesc[UR6], tmem[UR14], tmem[UR32], idesc[UR33], UPT ;  /* 0x00ff2006130079ea */ /* 0x0005e2000b80000e */
[----:B------:R-:W-:Y:S01]  /*1f60*/  UIADD3.64 UR26, UPT, UPT, UR30, 0x4, URZ ;  /* 0x000000041e1a7897 */ /* 0x000fe2000fffe0ff */
[----:B------:R-:W-:Y:S01]  /*1f70*/  UMOV UR34, 0x0 ;  /* 0x0000000000227882 */ /* 0x000fe20000000000 */
[----:B------:R-:W-:Y:S01]  /*1f80*/  UMOV UR35, 0x4080490 ;  /* 0x0408049000237882 */ /* 0x000fe20000000000 */
[----:B------:R-:W-:Y:S01]  /*1f90*/  UMOV UR36, 0x0 ;  /* 0x0000000000247882 */ /* 0x000fe20000000000 */
[----:B------:R-:W-:Y:S01]  /*1fa0*/  UMOV UR37, 0x4080490 ;  /* 0x0408049000257882 */ /* 0x000fe20000000000 */
[----:B------:R-:W-:Y:S01]  /*1fb0*/  UMOV UR4, UR17 ;  /* 0x0000001100047c82 */ /* 0x000fe20008000000 */
[----:B------:R-:W-:Y:S01]  /*1fc0*/  UMOV UR5, URZ ;  /* 0x000000ff00057c82 */ /* 0x000fe20008000000 */
[----:B------:R-:W-:Y:S01]  /*1fd0*/  UMOV UR38, 0x0 ;  /* 0x0000000000267882 */ /* 0x000fe20000000000 */
[----:B------:R-:W-:Y:S01]  /*1fe0*/  UMOV UR39, 0x4080490 ;  /* 0x0408049000277882 */ /* 0x000fe20000000000 */
[----:B------:R2:W-:Y:S01]  /*1ff0*/  UTCHMMA tmem[UR8], gdesc[UR30], tmem[UR14], tmem[UR34], idesc[UR35], UPT ;  /* 0x00ff221e080079ea */ /* 0x0005e2000b80000e */
[----:B------:R-:W-:Y:S01]  /*2000*/  UMOV UR4, UR4 ;  /* 0x0000000400047c82 */ /* 0x000fe20008000000 */
[----:B------:R2:W-:Y:S01]  /*2010*/  UTCHMMA tmem[UR11], gdesc[UR22], tmem[UR14], tmem[UR36], idesc[UR37], UPT ;  /* 0x00ff24160b0079ea */ /* 0x0005e2000b80000e */
[----:B------:R2:W-:Y:S01]  /*2020*/  UTCHMMA tmem[UR20], gdesc[UR26], tmem[UR14], tmem[UR38], idesc[UR39], UPT ;  /* 0x00ff261a140079ea */ /* 0x0005e2000b80000e */
[----:B------:R2:W-:Y:S01]  /*2030*/  UTCBAR [UR4], URZ ;  /* 0x000000ff040073e9 */ /* 0x0005e200080000ff */
[----:B------:R-:W-:Y:S01]  /*2040*/  NOP ;  /* 0x0000000000007918 */ /* 0x000fe20000000000 */
.L_x_11:
[----:B------:R-:W-:Y:S01]  /*2050*/  FSEL R44, R44, -INF , P3 ;  /* 0xff8000002c2c7808 */ /* 0x000fe20001800000 */
[----:B--2---:R-:W-:Y:S01]  /*2060*/  UMOV UR6, URZ ;  /* 0x000000ff00067c82 */ /* 0x004fe20008000000 */
[----:B------:R-:W-:Y:S01]  /*2070*/  FSEL R48, R12, 1, P3 ;  /* 0x3f8000000c307808 */ /* 0x000fe20001800000 */
[----:B------:R-:W-:Y:S06]  /*2080*/  BRA.U !UP1, `(.L_x_12) ;  /* 0x0000001109987547 */ /* 0x000fec000b800000 */
[----:B------:R-:W-:Y:S01]  /*2090*/  UIADD3 UR4, UPT, UPT, UR13, 0x3000, URZ ;  /* 0x000030000d047890 */ /* 0x000fe2000fffe0ff */
[----:B------:R-:W-:Y:S01]  /*20a0*/  IMAD.SHL.U32 R45, R45, 0x40, RZ ;  /* 0x000000402d2d7824 */ /* 0x000fe200078e00ff */
[----:B------:R-:W-:Y:S01]  /*20b0*/  USHF.R.U32.HI UR33, URZ, 0x4, UR13 ;  /* 0x00000004ff217899 */ /* 0x000fe2000801160d */
[----:B0-----:R-:W-:Y:S01]  /*20c0*/  MOV R53, R44 ;  /* 0x0000002c00357202 */ /* 0x001fe20000000f00 */
[----:B------:R-:W-:Y:S01]  /*20d0*/  USHF.R.U32.HI UR4, URZ, 0x4, UR4 ;  /* 0x00000004ff047899 */ /* 0x000fe20008011604 */
[----:B------:R-:W-:Y:S01]  /*20e0*/  IMAD.MOV.U32 R64, RZ, RZ, RZ ;  /* 0x000000ffff407224 */ /* 0x000fe200078e00ff */
[----:B------:R-:W-:Y:S01]  /*20f0*/  USHF.L.U32 UR22, UR21, 0x6, URZ ;  /* 0x0000000615167899 */ /* 0x000fe200080006ff */
[----:B------:R-:W-:Y:S01]  /*2100*/  MOV R49, R45 ;  /* 0x0000002d00317202 */ /* 0x000fe20000000f00 */
[----:B------:R-:W-:Y:S02]  /*2110*/  USGXT.U32 UR23, UR4, 0xe ;  /* 0x0000000e0417789a */ /* 0x000fe40008000000 */
[----:B------:R-:W-:-:S02]  /*2120*/  USHF.R.U32.HI UR10, URZ, 0x4, UR10 ;  /* 0x00000004ff0a7899 */ /* 0x000fc4000801160a */
[----:B------:R-:W-:Y:S01]  /*2130*/  USGXT.U32 UR33, UR33, 0xe ;  /* 0x0000000e2121789a */ /* 0x000fe20008000000 */
[----:B------:R-:W-:Y:S01]  /*2140*/  IMAD.U32 R51, RZ, RZ, UR22 ;  /* 0x00000016ff337e24 */ /* 0x000fe2000f8e00ff */
[----:B------:R-:W-:Y:S01]  /*2150*/  UIADD3 UR34, UP2, UPT, UR23, 0x2, URZ ;  /* 0x0000000217227890 */ /* 0x000fe2000ff5e0ff */
[----:B------:R-:W-:Y:S01]  /*2160*/  UMOV UR5, URZ ;  /* 0x000000ff00057c82 */ /* 0x000fe20008000000 */
[----:B------:R-:W-:Y:S02]  /*2170*/  USGXT.U32 UR4, UR10, 0xe ;  /* 0x0000000e0a04789a */ /* 0x000fe40008000000 */
[----:B------:R-:W-:Y:S02]  /*2180*/  UIADD3 UR36, UP3, UPT, UR33, 0x80, URZ ;  /* 0x0000008021247890 */ /* 0x000fe4000ff7e0ff */
[----:B------:R-:W-:Y:S01]  /*2190*/  UIADD3.X UR35, UPT, UPT, UR5, 0x40004040, URZ, UP2, !UPT ;  /* 0x4000404005237890 */ /* 0x000fe200097fe4ff */
[----:B------:R-:W-:Y:S01]  /*21a0*/  UMOV UR6, URZ ;  /* 0x000000ff00067c82 */ /* 0x000fe20008000000 */
[----:B------:R-:W-:Y:S01]  /*21b0*/  UMOV UR20, 0xfffffffe ;  /* 0xfffffffe00147882 */ /* 0x000fe20000000000 */
[----:B------:R-:W-:Y:S01]  /*21c0*/  UMOV UR21, 0x7fffbfdf ;  /* 0x7fffbfdf00157882 */ /* 0x000fe20000000000 */
[----:B------:R-:W-:Y:S01]  /*21d0*/  UISETP.NE.U32.AND UP1, UPT, UR24, URZ, UPT ;  /* 0x000000ff1800728c */ /* 0x000fe2000bf25070 */
[----:B------:R-:W0:Y:S01]  /*21e0*/  LDCU UR44, c[0x0][0x3a8] ;  /* 0x00007500ff2c77ac */ /* 0x000e220008000800 */
[----:B------:R-:W-:-:S02]  /*21f0*/  UIADD3.X UR37, UPT, UPT, UR6, 0x40004040, URZ, UP3, !UPT ;  /* 0x4000404006257890 */ /* 0x000fc40009ffe4ff */
[----:B------:R-:W-:Y:S02]  /*2200*/  UIADD3.64 UR20, UPT, UPT, UR4, -UR20, URZ ;  /* 0x8000001404147297 */ /* 0x000fe4000fffe0ff */
[----:B------:R-:W-:Y:S02]  /*2210*/  UIADD3.64 UR38, UPT, UPT, UR34, 0x2, URZ ;  /* 0x0000000222267897 */ /* 0x000fe4000fffe0ff */
[----:B------:R-:W-:Y:S01]  /*2220*/  UIADD3.64 UR40, UPT, UPT, UR34, 0x4, URZ ;  /* 0x0000000422287897 */ /* 0x000fe2000fffe0ff */
[----:B------:R-:W-:Y:S01]  /*2230*/  UMOV UR32, 0x1 ;  /* 0x0000000100207882 */ /* 0x000fe20000000000 */
[----:B------:R-:W-:Y:S01]  /*2240*/  UMOV UR7, URZ ;  /* 0x000000ff00077c82 */ /* 0x000fe20008000000 */
[----:B------:R-:W-:-:S09]  /*2250*/  UMOV UR8, URZ ;  /* 0x000000ff00087c82 */ /* 0x000fd20008000000 */
.L_x_17:
[----:B-1----:R-:W-:-:S04]  /*2260*/  IMAD.WIDE R14, R49, 0x2, R62 ;  /* 0x00000002310e7825 */ /* 0x002fc800078e023e */
[C---:B------:R-:W-:Y:S02]  /*2270*/  IMAD.WIDE R16, R49.reuse, 0x2, R60 ;  /* 0x0000000231107825 */ /* 0x040fe400078e023c */
[----:B------:R-:W2:Y:S02]  /*2280*/  LDG.E.U16 R14, desc[UR28][R14.64] ;  /* 0x0000001c0e0e7981 */ /* 0x000ea4000c1e1500 */
[C---:B------:R-:W-:Y:S02]  /*2290*/  IMAD.WIDE R18, R49.reuse, 0x2, R58 ;  /* 0x0000000231127825 */ /* 0x040fe400078e023a */
[----:B------:R-:W3:Y:S02]  /*22a0*/  LDG.E.U16 R16, desc[UR28][R16.64] ;  /* 0x0000001c10107981 */ /* 0x000ee4000c1e1500 */
[C---:B-1--4-:R-:W-:Y:S02]  /*22b0*/  IMAD.WIDE R4, R49.reuse, 0x2, R56 ;  /* 0x0000000231047825 */ /* 0x052fe400078e0238 */
[----:B------:R-:W4:Y:S02]  /*22c0*/  LDG.E.U16 R18, desc[UR28][R18.64] ;  /* 0x0000001c12127981 */ /* 0x000f24000c1e1500 */
[----:B------:R-:W-:-:S02]  /*22d0*/  IMAD.WIDE R6, R49, 0x2, R54 ;  /* 0x0000000231067825 */ /* 0x000fc400078e0236 */
[----:B------:R-:W5:Y:S02]  /*22e0*/  LDG.E.U16 R4, desc[UR28][R4.64] ;  /* 0x0000001c04047981 */ /* 0x000f64000c1e1500 */
[C---:B------:R-:W-:Y:S02]  /*22f0*/  IMAD.WIDE R8, R49.reuse, 0x2, R46 ;  /* 0x0000000231087825 */ /* 0x040fe400078e022e */
[----:B------:R-:W5:Y:S02]  /*2300*/  LDG.E.U16 R6, desc[UR28][R6.64] ;  /* 0x0000001c06067981 */ /* 0x000f64000c1e1500 */
[C---:B------:R-:W-:Y:S02]  /*2310*/  IMAD.WIDE R10, R49.reuse, 0x2, R42 ;  /* 0x00000002310a7825 */ /* 0x040fe400078e022a */
[----:B------:R-:W5:Y:S02]  /*2320*/  LDG.E.U16 R8, desc[UR28][R8.64] ;  /* 0x0000001c08087981 */ /* 0x000f64000c1e1500 */
[----:B------:R-:W-:-:S02]  /*2330*/  IMAD.WIDE R12, R49, 0x2, R40 ;  /* 0x00000002310c7825 */ /* 0x000fc400078e0228 */
[----:B------:R-:W5:Y:S04]  /*2340*/  LDG.E.U16 R10, desc[UR28][R10.64] ;  /* 0x0000001c0a0a7981 */ /* 0x000f68000c1e1500 */
[----:B------:R-:W5:Y:S01]  /*2350*/  LDG.E.U16 R12, desc[UR28][R12.64] ;  /* 0x0000001c0c0c7981 */ /* 0x000f62000c1e1500 */
[----:B------:R-:W-:Y:S02]  /*2360*/  UMOV UR10, 0x1 ;  /* 0x00000001000a7882 */ /* 0x000fe40000000000 */
[----:B------:R-:W-:-:S04]  /*2370*/  @!UP0 UIADD3 UR10, UPT, UPT, -UR10, 0x100000, URZ ;  /* 0x001000000a0a8890 */ /* 0x000fc8000fffe1ff */
[----:B------:R-:W-:Y:S02]  /*2380*/  @!UP0 USHF.L.U32 UR11, UR10, 0xb, URZ ;  /* 0x0000000b0a0b8899 */ /* 0x000fe400080006ff */
[----:B------:R-:W-:Y:S01]  /*2390*/  @!UP0 USHF.L.U32 UR10, UR10, 0x1, URZ ;  /* 0x000000010a0a8899 */ /* 0x000fe200080006ff */
[----:B------:R-:W-:Y:S01]  /*23a0*/  VOTEU.ALL UP2, P2 ;  /* 0x0000000000ff7886 */ /* 0x000fe20001040000 */
        /* <DEDUP_REMOVED lines=8> */
[----:B------:R2:W-:Y:S06]  /*2430*/  MEMBAR.ALL.CTA ;  /* 0x0000000000007992 */ /* 0x0005ec0000008000 */
[----:B--2---:R-:W-:Y:S04]  /*2440*/  FENCE.VIEW.ASYNC.S ;  /* 0x00000000000073c6 */ /* 0x004fe80000000000 */
[----:B------:R-:W2:Y:S02]  /*2450*/  FENCE.VIEW.ASYNC.S ;  /* 0x00000000000073c6 */ /* 0x000ea40000000000 */
[----:B--2---:R1:W2:Y:S02]  /*2460*/  @!UP2 SYNCS.EXCH.64 URZ, [UR13+0x4010], UR10 ;  /* 0x0040100a0dffa5b2 */ /* 0x0042a40008000100 */
[----:B--2---:R-:W-:Y:S06]  /*2470*/  BAR.SYNC.DEFER_BLOCKING 0x0 ;  /* 0x0000000000007b1d */ /* 0x004fec0000010000 */
[----:B-1----:R-:W-:Y:S05]  /*2480*/  BRA.U UP1, `(.L_x_13) ;  /* 0x00000001013c7547 */ /* 0x002fea000b800000 */
[----:B------:R-:W-:Y:S01]  /*2490*/  UIADD3 UR10, UPT, UPT, UR13, 0x4010, URZ ;  /* 0x000040100d0a7890 */ /* 0x000fe2000fffe0ff */
[----:B------:R-:W-:Y:S01]  /*24a0*/  UMOV UR26, UR33 ;  /* 0x00000021001a7c82 */ /* 0x000fe20008000000 */
[----:B------:R-:W-:Y:S01]  /*24b0*/  UMOV UR27, 0x40004040 ;  /* 0x40004040001b7882 */ /* 0x000fe20000000000 */
[----:B------:R-:W-:Y:S01]  /*24c0*/  UMOV UR24, UR4 ;  /* 0x0000000400187c82 */ /* 0x000fe20008000000 */
[----:B------:R-:W-:Y:S01]  /*24d0*/  UMOV UR25, 0x80004020 ;  /* 0x8000402000197882 */ /* 0x000fe20000000000 */
[----:B------:R-:W-:Y:S01]  /*24e0*/  UMOV UR30, 0x0 ;  /* 0x00000000001e7882 */ /* 0x000fe20000000000 */
[----:B------:R-:W-:Y:S01]  /*24f0*/  UMOV UR31, 0x4108490 ;  /* 0x04108490001f7882 */ /* 0x000fe20000000000 */
[----:B------:R-:W-:Y:S01]  /*2500*/  UMOV UR11, URZ ;  /* 0x000000ff000b7c82 */ /* 0x000fe20008000000 */
[----:B------:R-:W-:Y:S01]  /*2510*/  UMOV UR42, 0x0 ;  /* 0x00000000002a7882 */ /* 0x000fe20000000000 */
[----:B------:R-:W-:Y:S01]  /*2520*/  UMOV UR43, 0x4108490 ;  /* 0x04108490002b7882 */ /* 0x000fe20000000000 */
[----:B------:R1:W-:Y:S01]  /*2530*/  UTCHMMA gdesc[UR26], gdesc[UR24], tmem[UR16], tmem[UR30], idesc[UR31], !UPT ;  /* 0x00ff1e181a0075ea */ /* 0x0003e2000f800010 */
[----:B------:R-:W-:Y:S01]  /*2540*/  UMOV UR10, UR10 ;  /* 0x0000000a000a7c82 */ /* 0x000fe20008000000 */
[----:B------:R1:W-:Y:S01]  /*2550*/  UTCHMMA gdesc[UR36], gdesc[UR20], tmem[UR16], tmem[UR42], idesc[UR43], UPT ;  /* 0x00ff2a14240075ea */ /* 0x0003e2000b800010 */
[----:B------:R1:W-:Y:S01]  /*2560*/  UTCBAR [UR10], URZ ;  /* 0x000000ff0a0073e9 */ /* 0x0003e200080000ff */
[----:B------:R-:W-:-:S02]  /*2570*/  NOP ;  /* 0x0000000000007918 */ /* 0x000fc40000000000 */
.L_x_13:
[----:B------:R-:W2:Y:S02]  /*2580*/  SYNCS.PHASECHK.TRANS64.TRYWAIT P3, [UR13+0x4010], RZ ;  /* 0x004010ffff0075a7 */ /* 0x000ea4000806110d */
[----:B--2---:R-:W-:Y:S05]  /*2590*/  @!P3 BRA `(.L_x_14) ;  /* 0x0000001800d8b947 */ /* 0x004fea0003800000 */
.L_x_23:
[----:B------:R-:W-:Y:S01]  /*25a0*/  BAR.SYNC.DEFER_BLOCKING 0x0 ;  /* 0x0000000000007b1d */ /* 0x000fe20000010000 */
[----:B------:R-:W-:-:S05]  /*25b0*/  SHF.L.U32 R64, R64, 0x1f, RZ ;  /* 0x0000001f40407819 */ /* 0x000fca00000006ff */
[----:B------:R-:W-:Y:S01]  /*25c0*/  LDTM.16dp32bit_t0_t15.x16 R4, tmem[UR18] ;  /* 0x00000012000479ee */ /* 0x000fe20008a00000 */
[----:B------:R-:W2:Y:S01]  /*25d0*/  LDTM.16dp32bit_t16_t31.x16 R4, tmem[UR18+0x10] ;  /* 0x00001012000479ee */ /* 0x000ea20008a20000 */
[----:B------:R-:W3:Y:S01]  /*25e0*/  @!P2 SYNCS.CCTL.IV [UR13+0x4010] ;  /* 0x00401000ff00a9b1 */ /* 0x000ee2000800000d */
[----:B------:R-:W-:Y:S01]  /*25f0*/  NOP ;  /* 0x0000000000007918 */ /* 0x000fe20000000000 */
[----:B0-2---:R-:W-:Y:S01]  /*2600*/  FMUL R44, R4, UR44 ;  /* 0x0000002c042c7c20 */ /* 0x005fe20008400000 */
[----:B------:R-:W-:Y:S01]  /*2610*/  FMUL R65, R5, UR44 ;  /* 0x0000002c05417c20 */ /* 0x000fe20008400000 */
[----:B------:R-:W-:-:S05]  /*2620*/  FMUL R66, R6, UR44 ;  /* 0x0000002c06427c20 */ /* 0x000fca0008400000 */
[----:B------:R-:W-:Y:S01]  /*2630*/  FMNMX3 R66, R44, R65, R66, !PT ;  /* 0x000000412c427276 */ /* 0x000fe20007800042 */
        /* <DEDUP_REMOVED lines=18> */
[----:B------:R-:W-:-:S05]  /*2760*/  FMUL R44, R19, UR44 ;  /* 0x0000002c132c7c20 */ /* 0x000fca0008400000 */
[----:B------:R-:W-:-:S05]  /*2770*/  FMNMX R44, R44, R65, !PT ;  /* 0x000000412c2c7209 */ /* 0x000fca0007800000 */
[----:B------:R-:W0:Y:S02]  /*2780*/  SHFL.BFLY PT, R65, R44, 0x10, 0x1f ;  /* 0x0e001f002c417f89 */ /* 0x000e2400000e0000 */
[----:B0-----:R-:W-:-:S05]  /*2790*/  FMNMX R66, R44, R65, !PT ;  /* 0x000000412c427209 */ /* 0x001fca0007800000 */
[----:B---3--:R-:W-:Y:S01]  /*27a0*/  @!P5 STS [R21+0x2000], R66 ;  /* 0x002000421500d388 */ /* 0x008fe20000000800 */
[----:B------:R-:W-:Y:S06]  /*27b0*/  BAR.SYNC.DEFER_BLOCKING 0x0 ;  /* 0x0000000000007b1d */ /* 0x000fec0000010000 */
[----:B------:R-:W0:Y:S04]  /*27c0*/  @!P6 LDS R50, [R20+0x2000] ;  /* 0x002000001432e984 */ /* 0x000e280000000800 */
[----:B0-----:R-:W0:Y:S02]  /*27d0*/  SHFL.BFLY PT, R65, R50, 0x1, 0x1f ;  /* 0x0c201f0032417f89 */ /* 0x001e2400000e0000 */
[----:B0-----:R-:W-:-:S05]  /*27e0*/  FMNMX R65, R50, R65, !PT ;  /* 0x0000004132417209 */ /* 0x001fca0007800000 */
[----:B------:R-:W-:Y:S01]  /*27f0*/  @P0 STS [R20+0x2000], R65 ;  /* 0x0020004114000388 */ /* 0x000fe20000000800 */
[----:B------:R-:W-:Y:S06]  /*2800*/  BAR.SYNC.DEFER_BLOCKING 0x0 ;  /* 0x0000000000007b1d */ /* 0x000fec0000010000 */
[----:B------:R-:W0:Y:S02]  /*2810*/  LDS R44, [R3+0x2000] ;  /* 0x00200000032c7984 */ /* 0x000e240000000800 */
[----:B0-----:R-:W-:-:S05]  /*2820*/  FMNMX R44, R44, R53, !PT ;  /* 0x000000352c2c7209 */ /* 0x001fca0007800000 */
        /* <DEDUP_REMOVED lines=16> */
[--C-:B------:R-:W-:Y:S01]  /*2930*/  FFMA R12, R12, UR44, -R44.reuse ;  /* 0x0000002c0c0c7c23 */ /* 0x100fe2000800082c */
[--C-:B------:R-:W-:Y:S01]  /*2940*/  FFMA R13, R13, UR44, -R44.reuse ;  /* 0x0000002c0d0d7c23 */ /* 0x100fe2000800082c */
[----:B------:R-:W0:Y:S01]  /*2950*/  MUFU.EX2 R5, R5 ;  /* 0x0000000500057308 */ /* 0x000e220000000800 */
[----:B------:R-:W-:Y:S01]  /*2960*/  FMUL R11, R11, 1.4426950216293334961 ;  /* 0x3fb8aa3b0b0b7820 */ /* 0x000fe20000400000 */
[----:B------:R-:W-:Y:S01]  /*2970*/  FMUL R12, R12, 1.4426950216293334961 ;  /* 0x3fb8aa3b0c0c7820 */ /* 0x000fe20000400000 */
[--C-:B------:R-:W-:Y:S01]  /*2980*/  FFMA R14, R14, UR44, -R44.reuse ;  /* 0x0000002c0e0e7c23 */ /* 0x100fe2000800082c */
[----:B------:R-:W-:Y:S01]  /*2990*/  FMUL R13, R13, 1.4426950216293334961 ;  /* 0x3fb8aa3b0d0d7820 */ /* 0x000fe20000400000 */
[--C-:B------:R-:W-:Y:S01]  /*29a0*/  FFMA R15, R15, UR44, -R44.reuse ;  /* 0x0000002c0f0f7c23 */ /* 0x100fe2000800082c */
[--C-:B------:R-:W-:Y:S01]  /*29b0*/  FFMA R16, R16, UR44, -R44.reuse ;  /* 0x0000002c10107c23 */ /* 0x100fe2000800082c */
[----:B------:R-:W-:Y:S01]  /*29c0*/  FMUL R14, R14, 1.4426950216293334961 ;  /* 0x3fb8aa3b0e0e7820 */ /* 0x000fe20000400000 */
[----:B------:R-:W2:Y:S01]  /*29d0*/  MUFU.EX2 R6, R6 ;  /* 0x0000000600067308 */ /* 0x000ea20000000800 */
[----:B------:R-:W-:Y:S01]  /*29e0*/  FMUL R15, R15, 1.4426950216293334961 ;  /* 0x3fb8aa3b0f0f7820 */ /* 0x000fe20000400000 */
[----:B------:R-:W-:Y:S01]  /*29f0*/  FMUL R16, R16, 1.4426950216293334961 ;  /* 0x3fb8aa3b10107820 */ /* 0x000fe20000400000 */
[--C-:B------:R-:W-:Y:S01]  /*2a00*/  FFMA R17, R17, UR44, -R44.reuse ;  /* 0x0000002c11117c23 */ /* 0x100fe2000800082c */
[--C-:B------:R-:W-:Y:S01]  /*2a10*/  FFMA R18, R18, UR44, -R44.reuse ;  /* 0x0000002c12127c23 */ /* 0x100fe2000800082c */
[----:B------:R-:W-:-:S02]  /*2a20*/  FFMA R19, R19, UR44, -R44 ;  /* 0x0000002c13137c23 */ /* 0x000fc4000800082c */
[----:B------:R-:W-:Y:S01]  /*2a30*/  FMUL R17, R17, 1.4426950216293334961 ;  /* 0x3fb8aa3b11117820 */ /* 0x000fe20000400000 */
[----:B------:R-:W3:Y:S01]  /*2a40*/  MUFU.EX2 R7, R7 ;  /* 0x0000000700077308 */ /* 0x000ee20000000800 */
[----:B0-----:R-:W-:Y:S01]  /*2a50*/  FADD R69, R4, R5 ;  /* 0x0000000504457221 */ /* 0x001fe20000000000 */
[----:B------:R-:W-:-:S06]  /*2a60*/  F2FP.BF16.F32.PACK_AB R4, R5, R4 ;  /* 0x000000040504723e */ /* 0x000fcc00000010ff */
[----:B------:R-:W0:Y:S01]  /*2a70*/  MUFU.EX2 R8, R8 ;  /* 0x0000000800087308 */ /* 0x000e220000000800 */
[----:B--2---:R-:W-:-:S07]  /*2a80*/  FADD R66, R6, R69 ;  /* 0x0000004506427221 */ /* 0x004fce0000000000 */
[----:B------:R-:W2:Y:S01]  /*2a90*/  MUFU.EX2 R9, R9 ;  /* 0x0000000900097308 */ /* 0x000ea20000000800 */
[----:B---3--:R-:W-:-:S07]  /*2aa0*/  F2FP.BF16.F32.PACK_AB R5, R7, R6 ;  /* 0x000000060705723e */ /* 0x008fce00000010ff */
[----:B------:R-:W3:Y:S08]  /*2ab0*/  MUFU.EX2 R10, R10 ;  /* 0x0000000a000a7308 */ /* 0x000ef00000000800 */
[----:B------:R4:W5:Y:S08]  /*2ac0*/  MUFU.EX2 R67, R11 ;  /* 0x0000000b00437308 */ /* 0x0009700000000800 */
[----:B------:R0:W1:Y:S01]  /*2ad0*/  MUFU.EX2 R65, R12 ;  /* 0x0000000c00417308 */ /* 0x0000620000000800 */
[----:B----4-:R-:W-:-:S07]  /*2ae0*/  FADD R11, R7, R66 ;  /* 0x00000042070b7221 */ /* 0x010fce0000000000 */
[----:B------:R-:W4:Y:S01]  /*2af0*/  MUFU.EX2 R68, R13 ;  /* 0x0000000d00447308 */ /* 0x000f220000000800 */
[----:B0-----:R-:W-:-:S04]  /*2b00*/  FADD R12, R8, R11 ;  /* 0x0000000b080c7221 */ /* 0x001fc80000000000 */
[----:B--2---:R-:W-:-:S03]  /*2b10*/  FADD R11, R9, R12 ;  /* 0x0000000c090b7221 */ /* 0x004fc60000000000 */
[----:B------:R-:W0:Y:S01]  /*2b20*/  MUFU.EX2 R14, R14 ;  /* 0x0000000e000e7308 */ /* 0x000e220000000800 */
[----:B---3--:R-:W-:-:S04]  /*2b30*/  FADD R12, R10, R11 ;  /* 0x0000000b0a0c7221 */ /* 0x008fc80000000000 */
[----:B-----5:R-:W-:Y:S01]  /*2b40*/  FADD R66, R67, R12 ;  /* 0x0000000c43427221 */ /* 0x020fe20000000000 */
[----:B------:R-:W-:Y:S02]  /*2b50*/  FMUL R12, R18, 1.4426950216293334961 ;  /* 0x3fb8aa3b120c7820 */ /* 0x000fe40000400000 */
[----:B------:R-:W2:Y:S01]  /*2b60*/  MUFU.EX2 R15, R15 ;  /* 0x0000000f000f7308 */ /* 0x000ea20000000800 */
[----:B-1----:R-:W-:-:S04]  /*2b70*/  FADD R11, R65, R66 ;  /* 0x00000042410b7221 */ /* 0x002fc80000000000 */
[----:B----4-:R-:W-:Y:S01]  /*2b80*/  FADD R13, R68, R11 ;  /* 0x0000000b440d7221 */ /* 0x010fe20000000000 */
[----:B------:R-:W-:Y:S02]  /*2b90*/  FMUL R11, R19, 1.4426950216293334961 ;  /* 0x3fb8aa3b130b7820 */ /* 0x000fe40000400000 */
[----:B------:R-:W1:Y:S01]  /*2ba0*/  MUFU.EX2 R16, R16 ;  /* 0x0000001000107308 */ /* 0x000e620000000800 */
[----:B0-----:R-:W-:-:S07]  /*2bb0*/  FADD R18, R14, R13 ;  /* 0x0000000d0e127221 */ /* 0x001fce0000000000 */
[----:B------:R-:W0:Y:S01]  /*2bc0*/  MUFU.EX2 R17, R17 ;  /* 0x0000001100117308 */ /* 0x000e220000000800 */
[----:B--2---:R-:W-:-:S07]  /*2bd0*/  FADD R13, R15, R18 ;  /* 0x000000120f0d7221 */ /* 0x004fce0000000000 */
[----:B------:R-:W2:Y:S01]  /*2be0*/  MUFU.EX2 R12, R12 ;  /* 0x0000000c000c7308 */ /* 0x000ea20000000800 */
[----:B-1----:R-:W-:-:S07]  /*2bf0*/  FADD R18, R16, R13 ;  /* 0x0000000d10127221 */ /* 0x002fce0000000000 */
[----:B------:R-:W1:Y:S01]  /*2c00*/  MUFU.EX2 R11, R11 ;  /* 0x0000000b000b7308 */ /* 0x000e620000000800 */
[----:B0-----:R-:W-:-:S04]  /*2c10*/  FADD R13, R17, R18 ;  /* 0x00000012110d7221 */ /* 0x001fc80000000000 */
[----:B--2---:R-:W-:-:S04]  /*2c20*/  FADD R18, R12, R13 ;  /* 0x0000000d0c127221 */ /* 0x004fc80000000000 */
[----:B-1----:R-:W-:-:S05]  /*2c30*/  FADD R18, R11, R18 ;  /* 0x000000120b127221 */ /* 0x002fca0000000000 */
[----:B------:R-:W0:Y:S02]  /*2c40*/  SHFL.BFLY PT, R13, R18, 0x10, 0x1f ;  /* 0x0e001f00120d7f89 */ /* 0x000e2400000e0000 */
[----:B0-----:R-:W-:Y:S01]  /*2c50*/  FADD R66, R18, R13 ;  /* 0x0000000d12427221 */ /* 0x001fe20000000000 */
[----:B------:R-:W-:Y:S06]  /*2c60*/  BAR.SYNC.DEFER_BLOCKING 0x0 ;  /* 0x0000000000007b1d */ /* 0x000fec0000010000 */
[----:B------:R-:W-:Y:S02]  /*2c70*/  @!P5 STS [R21+0x2000], R66 ;  /* 0x002000421500d388 */ /* 0x000fe40000000800 */
[----:B------:R-:W-:Y:S06]  /*2c80*/  BAR.SYNC.DEFER_BLOCKING 0x0 ;  /* 0x0000000000007b1d */ /* 0x000fec0000010000 */
[----:B------:R-:W0:Y:S04]  /*2c90*/  @!P6 LDS R52, [R20+0x2000] ;  /* 0x002000001434e984 */ /* 0x000e280000000800 */
[----:B0-----:R-:W0:Y:S02]  /*2ca0*/  SHFL.BFLY PT, R13, R52, 0x1, 0x1f ;  /* 0x0c201f00340d7f89 */ /* 0x001e2400000e0000 */
[----:B0-----:R-:W-:-:S05]  /*2cb0*/  FADD R19, R52, R13 ;  /* 0x0000000d34137221 */ /* 0x001fca0000000000 */
[----:B------:R0:W-:Y:S01]  /*2cc0*/  @P0 STS [R20+0x2000], R19 ;  /* 0x0020001314000388 */ /* 0x0001e20000000800 */
[----:B------:R-:W-:Y:S06]  /*2cd0*/  BAR.SYNC.DEFER_BLOCKING 0x0 ;  /* 0x0000000000007b1d */ /* 0x000fec0000010000 */
[----:B------:R0:W1:Y:S01]  /*2ce0*/  LDS R13, [R3+0x2000] ;  /* 0x00200000030d7984 */ /* 0x0000620000000800 */
[----:B------:R-:W2:Y:S02]  /*2cf0*/  SYNCS.PHASECHK.TRANS64.TRYWAIT P3, [UR17], R64 ;  /* 0x00000040ff0075a7 */ /* 0x000ea40008061111 */
[----:B012---:R-:W-:Y:S05]  /*2d00*/  @!P3 BRA `(.L_x_15) ;  /* 0x000000140008b947 */ /* 0x007fea0003800000 */
.L_x_24:
[----:B------:R-:W-:Y:S01]  /*2d10*/  F2FP.BF16.F32.PACK_AB R7, R67, R10 ;  /* 0x0000000a4307723e */ /* 0x000fe200000010ff */
[----:B------:R-:W-:Y:S01]  /*2d20*/  IMAD.WIDE R66, R51, 0x2, R38 ;  /* 0x0000000233427825 */ /* 0x000fe200078e0226 */
[----:B------:R-:W-:Y:S02]  /*2d30*/  F2FP.BF16.F32.PACK_AB R6, R9, R8 ;  /* 0x000000080906723e */ /* 0x000fe400000010ff */
[----:B------:R-:W-:Y:S01]  /*2d40*/  F2FP.BF16.F32.PACK_AB R9, R15, R14 ;  /* 0x0000000e0f09723e */ /* 0x000fe200000010ff */
[----:B------:R-:W-:Y:S01]  /*2d50*/  IMAD.WIDE R14, R51, 0x2, R34 ;  /* 0x00000002330e7825 */ /* 0x000fe200078e0222 */
[----:B------:R-:W-:Y:S01]  /*2d60*/  F2FP.BF16.F32.PACK_AB R10, R17, R16 ;  /* 0x00000010110a723e */ /* 0x000fe200000010ff */
[----:B------:R0:W2:Y:S01]  /*2d70*/  LDG.E.U16 R72, desc[UR28][R66.64] ;  /* 0x0000001c42487981 */ /* 0x0000a2000c1e1500 */
[----:B------:R-:W-:Y:S01]  /*2d80*/  F2FP.BF16.F32.PACK_AB R8, R68, R65 ;  /* 0x000000414408723e */ /* 0x000fe200000010ff */
[C---:B------:R-:W-:Y:S02]  /*2d90*/  IMAD.WIDE R16, R51.reuse, 0x2, R30 ;  /* 0x0000000233107825 */ /* 0x040fe400078e021e */
[----:B------:R-:W3:Y:S02]  /*2da0*/  LDG.E.U16 R14, desc[UR28][R14.64] ;  /* 0x0000001c0e0e7981 */ /* 0x000ee4000c1e1500 */
[----:B------:R-:W-:-:S02]  /*2db0*/  IMAD.WIDE R18, R51, 0x2, R26 ;  /* 0x0000000233127825 */ /* 0x000fc400078e021a */
[----:B------:R-:W4:Y:S02]  /*2dc0*/  LDG.E.U16 R16, desc[UR28][R16.64] ;  /* 0x0000001c10107981 */ /* 0x000f24000c1e1500 */
[C---:B------:R-:W-:Y:S02]  /*2dd0*/  IMAD.WIDE R64, R51.reuse, 0x2, R36 ;  /* 0x0000000233407825 */ /* 0x040fe400078e0224 */
[----:B------:R-:W5:Y:S02]  /*2de0*/  LDG.E.U16 R18, desc[UR28][R18.64] ;  /* 0x0000001c12127981 */ /* 0x000f64000c1e1500 */
[C---:B0-----:R-:W-:Y:S02]  /*2df0*/  IMAD.WIDE R66, R51.reuse, 0x2, R32 ;  /* 0x0000000233427825 */ /* 0x041fe400078e0220 */
[----:B------:R-:W5:Y:S02]  /*2e00*/  LDG.E.U16 R65, desc[UR28][R64.64] ;  /* 0x0000001c40417981 */ /* 0x000f64000c1e1500 */
[----:B------:R-:W-:-:S02]  /*2e10*/  IMAD.WIDE R68, R51, 0x2, R28 ;  /* 0x0000000233447825 */ /* 0x000fc400078e021c */
[----:B------:R-:W5:Y:S02]  /*2e20*/  LDG.E.U16 R67, desc[UR28][R66.64] ;  /* 0x0000001c42437981 */ /* 0x000f64000c1e1500 */
[----:B------:R-:W-:Y:S02]  /*2e30*/  IMAD.WIDE R70, R51, 0x2, R24 ;  /* 0x0000000233467825 */ /* 0x000fe400078e0218 */
[----:B------:R-:W5:Y:S04]  /*2e40*/  LDG.E.U16 R69, desc[UR28][R68.64] ;  /* 0x0000001c44457981 */ /* 0x000f68000c1e1500 */
[----:B------:R-:W5:Y:S01]  /*2e50*/  LDG.E.U16 R71, desc[UR28][R70.64] ;  /* 0x0000001c46477981 */ /* 0x000f62000c1e1500 */
[----:B------:R-:W-:Y:S01]  /*2e60*/  F2FP.BF16.F32.PACK_AB R11, R11, R12 ;  /* 0x0000000c0b0b723e */ /* 0x000fe200000010ff */
[----:B------:R-:W-:-:S03]  /*2e70*/  FADD R12, -R44, R53 ;  /* 0x000000352c0c7221 */ /* 0x000fc60000000100 */
[----:B------:R-:W-:Y:S01]  /*2e80*/  STTM.16dp32bit_t0_t15.x8 tmem[UR15+0x20], R4 ;  /* 0x00002004000079ed */ /* 0x000fe2000898000f */
[----:B------:R-:W-:Y:S01]  /*2e90*/  STTM.16dp32bit_t16_t31.x8 tmem[UR15+0x28], R4 ;  /* 0x00002804000079ed */ /* 0x000fe200089a000f */
[----:B------:R-:W-:-:S06]  /*2ea0*/  FMUL R12, R12, 1.4426950216293334961 ;  /* 0x3fb8aa3b0c0c7820 */ /* 0x000fcc0000400000 */
[----:B------:R-:W0:Y:S01]  /*2eb0*/  MUFU.EX2 R12, R12 ;  /* 0x0000000c000c7308 */ /* 0x000e220000000800 */
[----:B------:R-:W-:Y:S01]  /*2ec0*/  ULEA UR17, UR32, UR13, 0x3 ;  /* 0x0000000d20117291 */ /* 0x000fe2000f8e18ff */
[----:B------:R-:W-:-:S03]  /*2ed0*/  UMOV UR6, UR7 ;  /* 0x0000000700067c82 */ /* 0x000fc60008000000 */
[----:B------:R-:W-:Y:S01]  /*2ee0*/  UIADD3 UR17, UPT, UPT, UR17, 0x4000, URZ ;  /* 0x0000400011117890 */ /* 0x000fe2000fffe0ff */
        /* <DEDUP_REMOVED lines=8> */
[----:B------:R-:W2:Y:S02]  /*2f70*/  FENCE.VIEW.ASYNC.T ;  /* 0x00000000000073c6 */ /* 0x000ea40000000200 */
[----:B--2---:R-:W-:Y:S06]  /*2f80*/  BAR.SYNC.DEFER_BLOCKING 0x0 ;  /* 0x0000000000007b1d */ /* 0x004fec0000010000 */
[----:B------:R-:W-:Y:S01]  /*2f90*/  LDTM.16dp32bit_t0_t15.x8 R4, tmem[UR15] ;  /* 0x0000000f000479ee */ /* 0x000fe20008980000 */
[----:B------:R-:W0:Y:S01]  /*2fa0*/  LDTM.16dp32bit_t16_t31.x8 R4, tmem[UR15+0x8] ;  /* 0x0000080f000479ee */ /* 0x000e2200089a0000 */
[----:B------:R-:W-:Y:S01]  /*2fb0*/  NOP ;  /* 0x0000000000007918 */ /* 0x000fe20000000000 */
[C---:B0-----:R-:W-:Y:S01]  /*2fc0*/  FMUL R4, R12.reuse, R4 ;  /* 0x000000040c047220 */ /* 0x041fe20000400000 */
        /* <DEDUP_REMOVED lines=8> */
[----:B------:R1:W-:Y:S01]  /*3050*/  STTM.16dp32bit_t16_t31.x8 tmem[UR15+0x8], R4 ;  /* 0x00000804000079ed */ /* 0x0003e200089a000f */
[----:B------:R-:W0:Y:S02]  /*3060*/  FENCE.VIEW.ASYNC.T ;  /* 0x00000000000073c6 */ /* 0x000e240000000200 */
[----:B0-----:R-:W-:Y:S06]  /*3070*/  BAR.SYNC.DEFER_BLOCKING 0x0 ;  /* 0x0000000000007b1d */ /* 0x001fec0000010000 */
[----:B------:R0:W-:Y:S06]  /*3080*/  MEMBAR.ALL.CTA ;  /* 0x0000000000007992 */ /* 0x0001ec0000008000 */
[----:B0-----:R-:W0:Y:S02]  /*3090*/  FENCE.VIEW.ASYNC.S ;  /* 0x00000000000073c6 */ /* 0x001e240000000000 */
[----:B0-----:R-:W-:Y:S06]  /*30a0*/  BAR.SYNC.DEFER_BLOCKING 0x0 ;  /* 0x0000000000007b1d */ /* 0x001fec0000010000 */
[----:B------:R-:W-:Y:S05]  /*30b0*/  BRA.U UP1, `(.L_x_16) ;  /* 0x0000000101587547 */ /* 0x000fea000b800000 */
[----:B------:R-:W-:Y:S02]  /*30c0*/  UIADD3 UR30, UPT, UPT, UR14, 0x28, URZ ;  /* 0x000000280e1e7890 */ /* 0x000fe4000fffe0ff */
[----:B------:R-:W-:Y:S02]  /*30d0*/  UIADD3 UR31, UPT, UPT, UR14, 0x30, URZ ;  /* 0x000000300e1f7890 */ /* 0x000fe4000fffe0ff */
[----:B------:R-:W-:Y:S01]  /*30e0*/  UIADD3 UR45, UPT, UPT, UR14, 0x38, URZ ;  /* 0x000000380e2d7890 */ /* 0x000fe2000fffe0ff */
[----:B------:R-:W-:Y:S01]  /*30f0*/  UMOV UR26, 0x0 ;  /* 0x00000000001a7882 */ /* 0x000fe20000000000 */
[----:B------:R-:W-:Y:S01]  /*3100*/  UMOV UR27, 0x4080490 ;  /* 0x04080490001b7882 */ /* 0x000fe20000000000 */
[----:B------:R-:W-:Y:S01]  /*3110*/  UMOV UR24, UR23 ;  /* 0x0000001700187c82 */ /* 0x000fe20008000000 */
[----:B------:R-:W-:Y:S01]  /*3120*/  UMOV UR25, 0x40004040 ;  /* 0x4000404000197882 */ /* 0x000fe20000000000 */
[----:B------:R-:W-:Y:S01]  /*3130*/  UMOV UR42, 0x0 ;  /* 0x00000000002a7882 */ /* 0x000fe20000000000 */
[----:B------:R-:W-:Y:S01]  /*3140*/  UMOV UR43, 0x4080490 ;  /* 0x04080490002b7882 */ /* 0x000fe20000000000 */
[----:B------:R-:W-:Y:S01]  /*3150*/  UMOV UR46, 0x0 ;  /* 0x00000000002e7882 */ /* 0x000fe20000000000 */
[----:B------:R-:W-:Y:S01]  /*3160*/  UMOV UR47, 0x4080490 ;  /* 0x04080490002f7882 */ /* 0x000fe20000000000 */
[----:B------:R-:W-:Y:S01]  /*3170*/  UMOV UR10, UR17 ;  /* 0x00000011000a7c82 */ /* 0x000fe20008000000 */
[----:B------:R-:W-:Y:S01]  /*3180*/  UMOV UR11, URZ ;  /* 0x000000ff000b7c82 */ /* 0x000fe20008000000 */
[----:B------:R0:W-:Y:S01]  /*3190*/  UTCHMMA tmem[UR19], gdesc[UR24], tmem[UR14], tmem[UR26], idesc[UR27], UPT ;  /* 0x00ff1a18130079ea */ /* 0x0001e2000b80000e */
        /* <DEDUP_REMOVED lines=8> */
.L_x_16:
[----:B------:R-:W-:Y:S01]  /*3220*/  UIADD3 UR32, UPT, UPT, UR32, 0x1, URZ ;  /* 0x0000000120207890 */ /* 0x000fe2000fffe0ff */
[----:B------:R-:W-:Y:S01]  /*3230*/  FFMA R48, R12, R48, R13 ;  /* 0x000000300c307223 */ /* 0x000fe2000000000d */
[----:B------:R-:W-:Y:S01]  /*3240*/  UIADD3 UR8, UPT, UPT, UR8, 0x40, URZ ;  /* 0x0000004008087890 */ /* 0x000fe2000fffe0ff */
[----:B------:R-:W-:Y:S01]  /*3250*/  VIADD R51, R51, UR22 ;  /* 0x0000001633337c36 */ /* 0x000fe20008000000 */
[----:B------:R-:W-:Y:S01]  /*3260*/  UISETP.GT.AND UP2, UPT, UR32, 0x1, UPT ;  /* 0x000000012000788c */ /* 0x000fe2000bf44270 */
[----:B------:R-:W-:Y:S01]  /*3270*/  IADD3 R49, PT, PT, R45, R49, RZ ;  /* 0x000000312d317210 */ /* 0x000fe20007ffe0ff */
[----:B------:R-:W-:Y:S01]  /*3280*/  IMAD.U32 R64, RZ, RZ, UR6 ;  /* 0x00000006ff407e24 */ /* 0x000fe2000f8e00ff */
[----:B------:R-:W-:Y:S01]  /*3290*/  MOV R53, R44 ;  /* 0x0000002c00357202 */ /* 0x000fe20000000f00 */
[----:B0-----:R-:W-:Y:S02]  /*32a0*/  USEL UR7, URZ, 0x1, !UP2 ;  /* 0x00000001ff077887 */ /* 0x001fe4000d000000 */
[----:B------:R-:W-:-:S02]  /*32b0*/  USEL UR32, UR32, URZ, !UP2 ;  /* 0x000000ff20207287 */ /* 0x000fc4000d000000 */
[----:B------:R-:W-:Y:S02]  /*32c0*/  UISETP.GE.AND UP2, UPT, UR8, UR9, UPT ;  /* 0x000000090800728c */ /* 0x000fe4000bf46270 */
[----:B------:R-:W-:-:S07]  /*32d0*/  ULOP3.LUT UR7, UR6, UR7, URZ, 0x3c, !UPT ;  /* 0x0000000706077292 */ /* 0x000fce000f8e3cff */
[----:B------:R-:W-:Y:S05]  /*32e0*/  BRA.U !UP2, `(.L_x_17) ;  /* 0xffffffed0adc7547 */ /* 0x000fea000b83ffff */
.L_x_12:
[----:B------:R-:W2:Y:S01]  /*32f0*/  LDCU UR4, c[0x0][0x3f0] ;  /* 0x00007e00ff0477ac */ /* 0x000ea20008000800 */
[----:B0-----:R-:W-:Y:S01]  /*3300*/  IMAD.SHL.U32 R3, R0, 0x20, RZ ;  /* 0x0000002000037824 */ /* 0x001fe200078e00ff */
[----:B-1--4-:R-:W-:Y:S01]  /*3310*/  SHF.R.S32.HI R5, RZ, 0x5, R0 ;  /* 0x00000005ff057819 */ /* 0x012fe20000011400 */
[----:B------:R-:W-:Y:S01]  /*3320*/  FMUL R13, R48, 8388608 ;  /* 0x4b000000300d7820 */ /* 0x000fe20000400000 */
[C---:B------:R-:W-:Y:S01]  /*3330*/  SHF.L.U32 R4, R0.reuse, 0x4, RZ ;  /* 0x0000000400047819 */ /* 0x040fe200000006ff */
[----:B------:R-:W-:Y:S01]  /*3340*/  IMAD.SHL.U32 R6, R0, 0x2, RZ ;  /* 0x0000000200067824 */ /* 0x000fe200078e00ff */
[----:B------:R-:W-:Y:S02]  /*3350*/  LOP3.LUT R3, R3, 0x300, RZ, 0xc0, !PT ;  /* 0x0000030003037812 */ /* 0x000fe400078ec0ff */
[----:B------:R-:W-:Y:S02]  /*3360*/  SGXT R5, R5, 0x1 ;  /* 0x000000010505781a */ /* 0x000fe40000000200 */
[----:B------:R-:W-:-:S02]  /*3370*/  LOP3.LUT R8, R3, 0x70, R4, 0xf8, !PT ;  /* 0x0000007003087812 */ /* 0x000fc400078ef804 */
[----:B------:R-:W-:Y:S02]  /*3380*/  FSETP.GEU.AND P3, PT, R48, 1.175494350822287508e-38, PT ;  /* 0x008000003000780b */ /* 0x000fe40003f6e000 */
[----:B------:R-:W-:Y:S02]  /*3390*/  SHF.L.U32 R16, R0, 0x3, RZ ;  /* 0x0000000300107819 */ /* 0x000fe400000006ff */
[----:B------:R-:W-:Y:S01]  /*33a0*/  LOP3.LUT R17, R8, 0x840, R5, 0x78, !PT ;  /* 0x0000084008117812 */ /* 0x000fe200078e7805 */
[----:B------:R-:W-:Y:S01]  /*33b0*/  IMAD.SHL.U32 R5, R0, 0x40, RZ ;  /* 0x0000004000057824 */ /* 0x000fe200078e00ff */
[----:B--2---:R-:W-:Y:S01]  /*33c0*/  UISETP.GE.AND UP0, UPT, UR4, 0x1, UPT ;  /* 0x000000010400788c */ /* 0x004fe2000bf06270 */
[----:B------:R-:W-:Y:S02]  /*33d0*/  FSEL R13, R13, R48, !P3 ;  /* 0x000000300d0d7208 */ /* 0x000fe40005800000 */
[----:B------:R-:W-:Y:S02]  /*33e0*/  LOP3.LUT R6, R6, 0x80, RZ, 0xc0, !PT ;  /* 0x0000008006067812 */ /* 0x000fe400078ec0ff */
[----:B------:R-:W-:Y:S01]  /*33f0*/  LOP3.LUT R7, R16, 0x400, RZ, 0xc0, !PT ;  /* 0x0000040010077812 */ /* 0x000fe200078ec0ff */
[----:B------:R-:W-:Y:S01]  /*3400*/  VIADD R14, R13, 0xc0cafb0d ;  /* 0xc0cafb0d0d0e7836 */ /* 0x000fe20000000000 */
[----:B------:R-:W-:-:S02]  /*3410*/  SHF.R.S32.HI R15, RZ, 0x2, R0 ;  /* 0x00000002ff0f7819 */ /* 0x000fc40000011400 */
[----:B------:R-:W-:Y:S02]  /*3420*/  LOP3.LUT R12, R4, 0x30, RZ, 0xc0, !PT ;  /* 0x00000030040c7812 */ /* 0x000fe400078ec0ff */
[----:B------:R-:W-:Y:S02]  /*3430*/  IADD3 R18, PT, PT, R7, UR13, R6 ;  /* 0x0000000d07127c10 */ /* 0x000fe4000fffe006 */
[----:B------:R-:W-:Y:S02]  /*3440*/  LOP3.LUT R3, R0, 0xe0, RZ, 0xc0, !PT ;  /* 0x000000e000037812 */ /* 0x000fe400078ec0ff */
[----:B------:R-:W-:Y:S02]  /*3450*/  SGXT R15, R15, 0x1 ;  /* 0x000000010f0f781a */ /* 0x000fe40000000200 */
[----:B------:R-:W-:Y:S02]  /*3460*/  LOP3.LUT R21, R5, 0x400, RZ, 0xc0, !PT ;  /* 0x0000040005157812 */ /* 0x000fe400078ec0ff */
[----:B------:R-:W-:Y:S01]  /*3470*/  IADD3 R12, PT, PT, R12, UR13, RZ ;  /* 0x0000000d0c0c7c10 */ /* 0x000fe2000fffe0ff */
[----:B------:R-:W-:Y:S06]  /*3480*/  BRA.U !UP0, `(.L_x_18) ;  /* 0x0000000108107547 */ /* 0x000fec000b800000 */
[----:B------:R-:W-:-:S06]  /*3490*/  USHF.L.U32 UR6, UR6, 0x1f, URZ ;  /* 0x0000001f06067899 */ /* 0x000fcc00080006ff */
[----:B------:R-:W-:-:S04]  /*34a0*/  MOV R4, UR6 ;  /* 0x0000000600047c02 */ /* 0x000fc80008000f00 */
[----:B------:R-:W0:Y:S02]  /*34b0*/  SYNCS.PHASECHK.TRANS64.TRYWAIT P0, [UR17], R4 ;  /* 0x00000004ff0075a7 */ /* 0x000e240008001111 */
[----:B0-----:R-:W-:Y:S05]  /*34c0*/  @!P0 BRA `(.L_x_19) ;  /* 0x0000000c00248947 */ /* 0x001fea0003800000 */
.L_x_18:
[----:B------:R-:W-:Y:S01]  /*34d0*/  BAR.SYNC.DEFER_BLOCKING 0x0 ;  /* 0x0000000000007b1d */ /* 0x000fe20000010000 */
[C---:B------:R-:W-:Y:S01]  /*34e0*/  FSETP.GT.AND P0, PT, |R48|.reuse, 8.50705917302346158658e+37, PT ;  /* 0x7e8000003000780b */ /* 0x040fe20003f04200 */
[----:B------:R-:W-:Y:S01]  /*34f0*/  IMAD.IADD R18, R17, 0x1, R18 ;  /* 0x0000000111127824 */ /* 0x000fe200078e0212 */
[----:B------:R-:W-:Y:S01]  /*3500*/  FSETP.GEU.AND P4, PT, |R48|, 1.175494350822287508e-38, PT ;  /* 0x008000003000780b */ /* 0x000fe20003f8e200 */
[----:B------:R-:W-:Y:S01]  /*3510*/  IMAD.IADD R20, R21, 0x1, R12 ;  /* 0x0000000115147824 */ /* 0x000fe200078e020c */
[----:B------:R-:W-:Y:S01]  /*3520*/  LOP3.LUT R19, R15, 0x840, RZ, 0xc0, !PT ;  /* 0x000008400f137812 */ /* 0x000fe200078ec0ff */
[----:B------:R-:W0:Y:S01]  /*3530*/  LDCU.64 UR4, c[0x0][0x3e0] ;  /* 0x00007c00ff0477ac */ /* 0x000e220008000a00 */
[----:B------:R-:W-:Y:S01]  /*3540*/  LOP3.LUT R14, R14, 0xff800000, RZ, 0xc0, !PT ;  /* 0xff8000000e0e7812 */ /* 0x000fe200078ec0ff */
[----:B------:R-:W-:Y:S01]  /*3550*/  IMAD R20, R3, 0x4, R20 ;  /* 0x0000000403147824 */ /* 0x000fe200078e0214 */
[----:B------:R-:W-:Y:S01]  /*3560*/  LOP3.LUT R19, R19, 0x40, R16, 0x78, !PT ;  /* 0x0000004013137812 */ /* 0x000fe200078e7810 */
[----:B------:R-:W-:Y:S01]  /*3570*/  HFMA2 R16, -RZ, RZ, 1.443359375, -0.2030029296875 ;  /* 0x3dc6b27fff107431 */ /* 0x000fe200000001ff */
[----:B------:R-:W-:Y:S01]  /*3580*/  IADD3 R15, PT, PT, R13, -R14, RZ ;  /* 0x8000000e0d0f7210 */ /* 0x000fe20007ffe0ff */
[----:B------:R-:W1:Y:S01]  /*3590*/  LDC.64 R28, c[0x0][0x398] ;  /* 0x0000e600ff1c7b82 */ /* 0x000e620000000a00 */
[----:B------:R-:W-:Y:S01]  /*35a0*/  IADD3 R20, PT, PT, R19, R20, RZ ;  /* 0x0000001413147210 */ /* 0x000fe20007ffe0ff */
[----:B------:R-:W-:Y:S01]  /*35b0*/  @P0 FMUL R48, R48, 0.25 ;  /* 0x3e80000030300820 */ /* 0x000fe20000400000 */
[----:B------:R-:W-:Y:S01]  /*35c0*/  FSEL R3, RZ, -23, P3 ;  /* 0xc1b80000ff037808 */ /* 0x000fe20001800000 */
[----:B------:R-:W-:Y:S01]  /*35d0*/  FADD R15, R15, -1 ;  /* 0xbf8000000f0f7421 */ /* 0x000fe20000000000 */
[----:B------:R-:W-:Y:S01]  /*35e0*/  I2FP.F32.S32 R14, R14 ;  /* 0x0000000e000e7245 */ /* 0x000fe20000201400 */
[----:B------:R-:W-:-:S02]  /*35f0*/  @!P4 FMUL R48, R48, 16777216 ;  /* 0x4b8000003030c820 */ /* 0x000fc40000400000 */
[C---:B------:R-:W-:Y:S02]  /*3600*/  FFMA.FTZ R16, R15.reuse, R16, -0.16845393180847167969 ;  /* 0xbe2c7f300f107423 */ /* 0x040fe40000010010 */
[----:B------:R-:W2:Y:S01]  /*3610*/  MUFU.RCP R17, R48 ;  /* 0x0000003000117308 */ /* 0x000ea20000001000 */
[----:B------:R-:W-:Y:S01]  /*3620*/  FFMA.FTZ R14, R14, 1.1920928955078125e-07, R3 ;  /* 0x340000000e0e7823 */ /* 0x000fe20000010003 */
[----:B------:R-:W3:Y:S02]  /*3630*/  @!P2 SYNCS.CCTL.IV [UR13+0x4000] ;  /* 0x00400000ff00a9b1 */ /* 0x000ee4000800000d */
[----:B---3--:R-:W-:Y:S01]  /*3640*/  BAR.SYNC.DEFER_BLOCKING 0x0 ;  /* 0x0000000000007b1d */ /* 0x008fe20000010000 */
[----:B------:R-:W-:Y:S01]  /*3650*/  FFMA.FTZ R16, R15, R16, 0.1716887056827545166 ;  /* 0x3e2fcf2a0f107423 */ /* 0x000fe20000010010 */
[----:B0-----:R-:W-:-:S03]  /*3660*/  UIMAD UR4, UR12, UR4, URZ ;  /* 0x000000040c0472a4 */ /* 0x001fc6000f8e02ff */
[C---:B------:R-:W-:Y:S01]  /*3670*/  FFMA.FTZ R16, R15.reuse, R16, -0.17900948226451873779 ;  /* 0xbe374e430f107423 */ /* 0x040fe20000010010 */
[----:B------:R-:W-:Y:S02]  /*3680*/  USHF.L.U32 UR6, UR4, 0x1, URZ ;  /* 0x0000000104067899 */ /* 0x000fe400080006ff */
[----:B------:R-:W0:Y:S01]  /*3690*/  LDC R3, c[0x0][0x3e8] ;  /* 0x0000fa00ff037b82 */ /* 0x000e220000000800 */
[----:B------:R-:W-:Y:S01]  /*36a0*/  LDTM.16dp32bit_t0_t15.x8 R4, tmem[UR15] ;  /* 0x0000000f000479ee */ /* 0x000fe20008980000 */
[----:B------:R-:W3:Y:S01]  /*36b0*/  LDTM.16dp32bit_t16_t31.x8 R4, tmem[UR15+0x8] ;  /* 0x0000080f000479ee */ /* 0x000ee200089a0000 */
[----:B------:R-:W-:-:S04]  /*36c0*/  FFMA.FTZ R16, R15, R16, 0.20512372255325317383 ;  /* 0x3e520bf40f107423 */ /* 0x000fc80000010010 */
[----:B------:R-:W-:-:S04]  /*36d0*/  FFMA.FTZ R16, R15, R16, -0.24046532809734344482 ;  /* 0xbe763c8b0f107423 */ /* 0x000fc80000010010 */
[----:B------:R-:W-:-:S04]  /*36e0*/  FFMA.FTZ R16, R15, R16, 0.28857114911079406738 ;  /* 0x3e93bf990f107423 */ /* 0x000fc80000010010 */
[C---:B------:R-:W-:Y:S01]  /*36f0*/  FFMA.FTZ R16, R15.reuse, R16, -0.36067417263984680176 ;  /* 0xbeb8aa490f107423 */ /* 0x040fe20000010010 */
[----:B------:R-:W4:Y:S03]  /*3700*/  @!P2 SYNCS.CCTL.IV [UR13+0x4008] ;  /* 0x00400800ff00a9b1 */ /* 0x000f26000800000d */
[----:B------:R-:W-:Y:S01]  /*3710*/  FFMA.FTZ R16, R15, R16, 0.48089820146560668945 ;  /* 0x3ef6384a0f107423 */ /* 0x000fe20000010010 */
[----:B------:R-:W-:Y:S01]  /*3720*/  NOP ;  /* 0x0000000000007918 */ /* 0x000fe20000000000 */
[----:B------:R-:W-:Y:S02]  /*3730*/  FSETP.NEU.AND P2, PT, R13, RZ, PT ;  /* 0x000000ff0d00720b */ /* 0x000fe40003f4d000 */
[----:B------:R-:W-:Y:S01]  /*3740*/  FFMA.FTZ R16, R15, R16, -0.72134751081466674805 ;  /* 0xbf38aa3b0f107423 */ /* 0x000fe20000010010 */
[----:B---3--:R-:W-:Y:S01]  /*3750*/  @P0 FMUL R8, R8, 0.25 ;  /* 0x3e80000008080820 */ /* 0x008fe20000400000 */
[----:B------:R-:W-:Y:S01]  /*3760*/  @P0 FMUL R9, R9, 0.25 ;  /* 0x3e80000009090820 */ /* 0x000fe20000400000 */
[----:B------:R-:W-:Y:S01]  /*3770*/  @P0 FMUL R10, R10, 0.25 ;  /* 0x3e8000000a0a0820 */ /* 0x000fe20000400000 */
[----:B------:R-:W-:Y:S01]  /*3780*/  @P0 FMUL R4, R4, 0.25 ;  /* 0x3e80000004040820 */ /* 0x000fe20000400000 */
[----:B------:R-:W-:Y:S01]  /*3790*/  @P0 FMUL R5, R5, 0.25 ;  /* 0x3e80000005050820 */ /* 0x000fe20000400000 */
[----:B------:R-:W-:Y:S01]  /*37a0*/  @P0 FMUL R6, R6, 0.25 ;  /* 0x3e80000006060820 */ /* 0x000fe20000400000 */
[----:B------:R-:W-:Y:S01]  /*37b0*/  @P0 FMUL R7, R7, 0.25 ;  /* 0x3e80000007070820 */ /* 0x000fe20000400000 */
[----:B------:R-:W-:Y:S01]  /*37c0*/  @P0 FMUL R11, R11, 0.25 ;  /* 0x3e8000000b0b0820 */ /* 0x000fe20000400000 */
[----:B------:R-:W-:Y:S01]  /*37d0*/  @!P4 FMUL R8, R8, 16777216 ;  /* 0x4b8000000808c820 */ /* 0x000fe20000400000 */
[----:B------:R-:W-:Y:S01]  /*37e0*/  @!P4 FMUL R9, R9, 16777216 ;  /* 0x4b8000000909c820 */ /* 0x000fe20000400000 */
[----:B------:R-:W-:Y:S01]  /*37f0*/  @!P4 FMUL R10, R10, 16777216 ;  /* 0x4b8000000a0ac820 */ /* 0x000fe20000400000 */
[----:B------:R-:W-:Y:S01]  /*3800*/  @!P4 FMUL R4, R4, 16777216 ;  /* 0x4b8000000404c820 */ /* 0x000fe20000400000 */
[----:B------:R-:W-:Y:S01]  /*3810*/  @!P4 FMUL R5, R5, 16777216 ;  /* 0x4b8000000505c820 */ /* 0x000fe20000400000 */
[----:B------:R-:W-:Y:S01]  /*3820*/  @!P4 FMUL R6, R6, 16777216 ;  /* 0x4b8000000606c820 */ /* 0x000fe20000400000 */
[----:B------:R-:W-:Y:S01]  /*3830*/  @!P4 FMUL R7, R7, 16777216 ;  /* 0x4b8000000707c820 */ /* 0x000fe20000400000 */
[----:B------:R-:W-:Y:S01]  /*3840*/  @!P4 FMUL R11, R11, 16777216 ;  /* 0x4b8000000b0bc820 */ /* 0x000fe20000400000 */
[C---:B--2---:R-:W-:Y:S01]  /*3850*/  FMUL R19, R17.reuse, R8 ;  /* 0x0000000811137220 */ /* 0x044fe20000400000 */
[C---:B------:R-:W-:Y:S01]  /*3860*/  FMUL R8, R17.reuse, R9 ;  /* 0x0000000911087220 */ /* 0x040fe20000400000 */
[C---:B------:R-:W-:Y:S01]  /*3870*/  FMUL R9, R17.reuse, R10 ;  /* 0x0000000a11097220 */ /* 0x040fe20000400000 */
[C---:B------:R-:W-:Y:S01]  /*3880*/  FMUL R4, R17.reuse, R4 ;  /* 0x0000000411047220 */ /* 0x040fe20000400000 */
[C---:B------:R-:W-:Y:S01]  /*3890*/  FMUL R5, R17.reuse, R5 ;  /* 0x0000000511057220 */ /* 0x040fe20000400000 */
[C---:B------:R-:W-:Y:S01]  /*38a0*/  FMUL R6, R17.reuse, R6 ;  /* 0x0000000611067220 */ /* 0x040fe20000400000 */
[C---:B------:R-:W-:Y:S01]  /*38b0*/  FMUL R7, R17.reuse, R7 ;  /* 0x0000000711077220 */ /* 0x040fe20000400000 */
[----:B------:R-:W-:Y:S01]  /*38c0*/  FMUL R10, R17, R11 ;  /* 0x0000000b110a7220 */ /* 0x000fe20000400000 */
[----:B------:R-:W-:Y:S01]  /*38d0*/  F2FP.BF16.F32.PACK_AB R4, R19, R4 ;  /* 0x000000041304723e */ /* 0x000fe200000010ff */
[----:B------:R-:W-:Y:S01]  /*38e0*/  FMUL R16, R15, R16 ;  /* 0x000000100f107220 */ /* 0x000fe20000400000 */
[----:B------:R-:W-:-:S02]  /*38f0*/  F2FP.BF16.F32.PACK_AB R5, R8, R5 ;  /* 0x000000050805723e */ /* 0x000fc400000010ff */
[----:B------:R-:W-:Y:S01]  /*3900*/  F2FP.BF16.F32.PACK_AB R6, R9, R6 ;  /* 0x000000060906723e */ /* 0x000fe200000010ff */
[----:B------:R-:W-:Y:S01]  /*3910*/  FMUL R16, R15, R16 ;  /* 0x000000100f107220 */ /* 0x000fe20000400000 */
[----:B------:R-:W-:Y:S02]  /*3920*/  F2FP.BF16.F32.PACK_AB R7, R10, R7 ;  /* 0x000000070a07723e */ /* 0x000fe400000010ff */
[----:B------:R-:W-:Y:S01]  /*3930*/  ISETP.GE.U32.AND P0, PT, R13, 0x7f800000, PT ;  /* 0x7f8000000d00780c */ /* 0x000fe20003f06070 */
[----:B------:R-:W-:Y:S01]  /*3940*/  FFMA.FTZ R15, R15, 1.4426950216293334961, R16 ;  /* 0x3fb8aa3b0f0f7823 */ /* 0x000fe20000010010 */
[--C-:B------:R-:W-:Y:S01]  /*3950*/  SHF.R.U32.HI R16, RZ, 0x6, R0.reuse ;  /* 0x00000006ff107819 */ /* 0x100fe20000011600 */
[----:B----4-:R2:W-:Y:S01]  /*3960*/  STSM.16.M88.4 [R18], R4 ;  /* 0x0000000412007844 */ /* 0x0105e20000000200 */
[----:B------:R-:W-:Y:S01]  /*3970*/  SHF.R.U32.HI R8, RZ, 0x2, R0 ;  /* 0x00000002ff087819 */ /* 0x000fe20000011600 */
[----:B------:R-:W-:Y:S01]  /*3980*/  FADD R14, R14, R15 ;  /* 0x0000000f0e0e7221 */ /* 0x000fe20000000000 */
[----:B------:R-:W-:Y:S01]  /*3990*/  SGXT.U32 R16, R16, 0x2 ;  /* 0x000000021010781a */ /* 0x000fe20000000000 */
[----:B------:R-:W-:Y:S01]  /*39a0*/  BAR.SYNC.DEFER_BLOCKING 0x0 ;  /* 0x0000000000007b1d */ /* 0x000fe20000010000 */
[----:B------:R-:W-:-:S03]  /*39b0*/  LOP3.LUT R9, R8, 0x38, RZ, 0xc0, !PT ;  /* 0x0000003808097812 */ /* 0x000fc600078ec0ff */
[----:B0-----:R-:W-:Y:S01]  /*39c0*/  IMAD R16, R16, R3, RZ ;  /* 0x0000000310107224 */ /* 0x001fe200078e02ff */
[----:B------:R-:W-:Y:S01]  /*39d0*/  LOP3.LUT R25, R9, 0x1f, R0, 0xf8, !PT ;  /* 0x0000001f09197812 */ /* 0x000fe200078ef800 */
[----:B------:R-:W-:Y:S01]  /*39e0*/  @P0 IMAD.MOV.U32 R8, RZ, RZ, 0x7f800000 ;  /* 0x7f800000ff080424 */ /* 0x000fe200078e00ff */
[----:B------:R-:W-:Y:S02]  /*39f0*/  LOP3.LUT R0, R0, 0xff, RZ, 0xc0, !PT ;  /* 0x000000ff00007812 */ /* 0x000fe400078ec0ff */
[----:B------:R-:W-:Y:S01]  /*3a00*/  SHF.L.U32 R9, R25, 0x3, RZ ;  /* 0x0000000319097819 */ /* 0x000fe200000006ff */
[----:B------:R-:W-:Y:S01]  /*3a10*/  @P0 FFMA.FTZ R14, R13, R8, +INF ;  /* 0x7f8000000d0e0423 */ /* 0x000fe20000010008 */
[----:B------:R-:W-:Y:S01]  /*3a20*/  IMAD R8, R2, UR5, RZ ;  /* 0x0000000502087c24 */ /* 0x000fe2000f8e02ff */
[----:B------:R-:W-:Y:S01]  /*3a30*/  UIMAD.WIDE UR4, UR4, 0x2, URZ ;  /* 0x00000002040478a5 */ /* 0x000fe2000f8e02ff */
[----:B--2---:R-:W-:Y:S01]  /*3a40*/  IMAD R18, R3, 0x4, R16 ;  /* 0x0000000403127824 */ /* 0x004fe200078e0210 */
[----:B------:R-:W-:-:S02]  /*3a50*/  LOP3.LUT R11, R9, 0xc0, RZ, 0xc0, !PT ;  /* 0x000000c0090b7812 */ /* 0x000fc400078ec0ff */
[C---:B------:R-:W-:Y:S01]  /*3a60*/  SHF.L.U32 R9, R8.reuse, 0x1, RZ ;  /* 0x0000000108097819 */ /* 0x040fe200000006ff */
[----:B------:R-:W-:Y:S01]  /*3a70*/  IMAD.HI R8, R8, 0x2, RZ ;  /* 0x0000000208087827 */ /* 0x000fe200078e02ff */
[----:B------:R-:W-:Y:S02]  /*3a80*/  IADD3 R27, PT, PT, R12, R11, RZ ;  /* 0x0000000b0c1b7210 */ /* 0x000fe40007ffe0ff */
[----:B-1----:R-:W-:Y:S02]  /*3a90*/  IADD3 R23, P0, P3, R9, UR6, R28 ;  /* 0x0000000609177c10 */ /* 0x002fe4000fb1e01c */
[----:B------:R-:W-:Y:S01]  /*3aa0*/  FSEL R9, R14, -INF , P2 ;  /* 0xff8000000e097808 */ /* 0x000fe20001000000 */
[----:B------:R-:W0:Y:S01]  /*3ab0*/  LDCU UR4, c[0x0][0x3ec] ;  /* 0x00007d80ff0477ac */ /* 0x000e220008000800 */
[----:B------:R1:W2:Y:S01]  /*3ac0*/  LDSM.16.M88.4 R4, [R20] ;  /* 0x000000001404783b */ /* 0x0002a20000000200 */
[----:B------:R-:W-:Y:S02]  /*3ad0*/  IADD3.X R29, PT, PT, R8, UR5, R29, P0, P3 ;  /* 0x00000005081d7c10 */ /* 0x000fe400087e641d */
[-C--:B------:R-:W-:Y:S01]  /*3ae0*/  LEA R8, P0, R16, R23.reuse, 0x1 ;  /* 0x0000001710087211 */ /* 0x080fe200078008ff */
[----:B------:R-:W-:Y:S01]  /*3af0*/  FFMA R44, R9, 0.69314718246459960938, R44 ;  /* 0x3f317218092c7823 */ /* 0x000fe2000000002c */
[----:B------:R-:W-:-:S02]  /*3b00*/  LEA R10, P2, R18, R23, 0x1 ;  /* 0x00000017120a7211 */ /* 0x000fc400078408ff */
[-C--:B------:R-:W-:Y:S01]  /*3b10*/  LEA.HI.X.SX32 R9, R16, R29.reuse, 0x1, P0 ;  /* 0x0000001d10097211 */ /* 0x080fe200000f0eff */
[----:B-1----:R-:W-:Y:S01]  /*3b20*/  IMAD R20, R3, 0x4, R18 ;  /* 0x0000000403147824 */ /* 0x002fe200078e0212 */
[----:B------:R-:W-:Y:S02]  /*3b30*/  LEA.HI.X.SX32 R11, R18, R29, 0x1, P2 ;  /* 0x0000001d120b7211 */ /* 0x000fe400010f0eff */
[----:B------:R-:W-:Y:S01]  /*3b40*/  SHF.L.U32 R25, R25, 0x4, RZ ;  /* 0x0000000419197819 */ /* 0x000fe200000006ff */
[----:B------:R-:W-:Y:S01]  /*3b50*/  IMAD R22, R3, 0x4, R20 ;  /* 0x0000000403167824 */ /* 0x000fe200078e0214 */
[C---:B------:R-:W-:Y:S02]  /*3b60*/  LEA R12, P0, R20.reuse, R23, 0x1 ;  /* 0x00000017140c7211 */ /* 0x040fe400078008ff */
[----:B------:R-:W-:Y:S02]  /*3b70*/  LOP3.LUT R25, R25, 0xf0, RZ, 0xc0, !PT ;  /* 0x000000f019197812 */ /* 0x000fe400078ec0ff */
[----:B------:R-:W-:Y:S01]  /*3b80*/  LEA R24, R3, R22, 0x2 ;  /* 0x0000001603187211 */ /* 0x000fe200078e10ff */
[----:B0-----:R-:W-:Y:S01]  /*3b90*/  UIMAD UR4, UR12, UR4, URZ ;  /* 0x000000040c0472a4 */ /* 0x001fe2000f8e02ff */
[----:B------:R-:W-:-:S02]  /*3ba0*/  LEA.HI.X.SX32 R13, R20, R29, 0x1, P0 ;  /* 0x0000001d140d7211 */ /* 0x000fc400000f0eff */
[-C--:B------:R-:W-:Y:S01]  /*3bb0*/  LEA R14, P3, R22, R23.reuse, 0x1 ;  /* 0x00000017160e7211 */ /* 0x080fe200078608ff */
[C---:B------:R-:W-:Y:S01]  /*3bc0*/  IMAD R26, R3.reuse, 0x4, R24 ;  /* 0x00000004031a7824 */ /* 0x040fe200078e0218 */
[----:B------:R-:W-:Y:S01]  /*3bd0*/  LEA R16, P0, R24, R23, 0x1 ;  /* 0x0000001718107211 */ /* 0x000fe200078008ff */
[----:B------:R-:W-:Y:S01]  /*3be0*/  USHF.L.U32 UR6, UR4, 0x2, URZ ;  /* 0x0000000204067899 */ /* 0x000fe200080006ff */
[-C--:B------:R-:W-:Y:S01]  /*3bf0*/  LEA.HI.X.SX32 R15, R22, R29.reuse, 0x1, P3 ;  /* 0x0000001d160f7211 */ /* 0x080fe200018f0eff */
[----:B------:R-:W-:Y:S01]  /*3c00*/  UIMAD.WIDE UR4, UR4, 0x4, URZ ;  /* 0x00000004040478a5 */ /* 0x000fe2000f8e02ff */
[C---:B------:R-:W-:Y:S02]  /*3c10*/  LEA R28, R3.reuse, R26, 0x2 ;  /* 0x0000001a031c7211 */ /* 0x040fe400078e10ff */
[----:B------:R-:W-:Y:S02]  /*3c20*/  LEA.HI.X.SX32 R17, R24, R29, 0x1, P0 ;  /* 0x0000001d18117211 */ /* 0x000fe400000f0eff */
[-C--:B------:R-:W-:Y:S01]  /*3c30*/  LEA R18, P2, R26, R23.reuse, 0x1 ;  /* 0x000000171a127211 */ /* 0x080fe200078408ff */
[----:B------:R-:W-:Y:S01]  /*3c40*/  IMAD R3, R3, 0x4, R28 ;  /* 0x0000000403037824 */ /* 0x000fe200078e021c */
[----:B------:R-:W-:-:S02]  /*3c50*/  LEA R20, P3, R28, R23, 0x1 ;  /* 0x000000171c147211 */ /* 0x000fc400078608ff */
[----:B------:R-:W-:Y:S02]  /*3c60*/  LEA.HI.X.SX32 R19, R26, R29, 0x1, P2 ;  /* 0x0000001d1a137211 */ /* 0x000fe400010f0eff */
[C---:B------:R-:W-:Y:S02]  /*3c70*/  LEA R22, P0, R3.reuse, R23, 0x1 ;  /* 0x0000001703167211 */ /* 0x040fe400078008ff */
[-C--:B------:R-:W-:Y:S01]  /*3c80*/  LEA.HI.X.SX32 R21, R28, R29.reuse, 0x1, P3 ;  /* 0x0000001d1c157211 */ /* 0x080fe200018f0eff */
[----:B--2---:R0:W-:Y:S01]  /*3c90*/  STG.E.U16 desc[UR28][R8.64], R4 ;  /* 0x0000000408007986 */ /* 0x0041e2000c10151c */
[----:B------:R-:W-:Y:S02]  /*3ca0*/  PRMT R24, R4, 0x7632, R24 ;  /* 0x0000763204187816 */ /* 0x000fe40000000018 */
[----:B------:R-:W-:Y:S02]  /*3cb0*/  LEA.HI.X.SX32 R23, R3, R29, 0x1, P0 ;  /* 0x0000001d03177211 */ /* 0x000fe400000f0eff */
[----:B------:R-:W-:Y:S01]  /*3cc0*/  PRMT R3, R5, 0x7632, R3 ;  /* 0x0000763205037816 */ /* 0x000fe20000000003 */
[----:B------:R1:W-:Y:S01]  /*3cd0*/  STG.E.U16 desc[UR28][R10.64], R24 ;  /* 0x000000180a007986 */ /* 0x0003e2000c10151c */
[----:B------:R-:W-:Y:S01]  /*3ce0*/  ISETP.GE.U32.AND P0, PT, R0, 0x40, PT ;  /* 0x000000400000780c */ /* 0x000fe20003f06070 */
[----:B------:R-:W-:-:S02]  /*3cf0*/  IMAD.HI R0, R2, 0x4, RZ ;  /* 0x0000000402007827 */ /* 0x000fc400078e02ff */
[----:B------:R2:W-:Y:S01]  /*3d00*/  STG.E.U16 desc[UR28][R12.64], R5 ;  /* 0x000000050c007986 */ /* 0x0005e2000c10151c */
[----:B0-----:R-:W-:-:S03]  /*3d10*/  PRMT R9, R6, 0x7632, R9 ;  /* 0x0000763206097816 */ /* 0x001fc60000000009 */
[----:B------:R0:W-:Y:S01]  /*3d20*/  STG.E.U16 desc[UR28][R14.64], R3 ;  /* 0x000000030e007986 */ /* 0x0001e2000c10151c */
[----:B-1----:R-:W-:-:S03]  /*3d30*/  PRMT R11, R7, 0x7632, R11 ;  /* 0x00007632070b7816 */ /* 0x002fc6000000000b */
[----:B------:R-:W-:Y:S01]  /*3d40*/  STG.E.U16 desc[UR28][R16.64], R6 ;  /* 0x0000000610007986 */ /* 0x000fe2000c10151c */
[----:B--2---:R-:W1:Y:S03]  /*3d50*/  LDC.64 R4, c[0x0][0x3a0] ;  /* 0x0000e800ff047b82 */ /* 0x004e660000000a00 */
[----:B------:R-:W-:Y:S01]  /*3d60*/  STG.E.U16 desc[UR28][R18.64], R9 ;  /* 0x0000000912007986 */ /* 0x000fe2000c10151c */
[----:B0-----:R-:W-:-:S03]  /*3d70*/  IMAD.SHL.U32 R3, R2, 0x4, RZ ;  /* 0x0000000402037824 */ /* 0x001fc600078e00ff */
[----:B------:R-:W-:Y:S04]  /*3d80*/  STG.E.U16 desc[UR28][R20.64], R7 ;  /* 0x0000000714007986 */ /* 0x000fe8000c10151c */
[----:B------:R-:W-:Y:S01]  /*3d90*/  STG.E.U16 desc[UR28][R22.64], R11 ;  /* 0x0000000b16007986 */ /* 0x000fe2000c10151c */
[----:B------:R-:W-:Y:S01]  /*3da0*/  BAR.SYNC.DEFER_BLOCKING 0x0 ;  /* 0x0000000000007b1d */ /* 0x000fe20000010000 */
[----:B-1----:R-:W-:-:S04]  /*3db0*/  IADD3 R2, P2, P3, R3, UR6, R4 ;  /* 0x0000000603027c10 */ /* 0x002fc8000fb5e004 */
[----:B------:R-:W-:Y:S01]  /*3dc0*/  IADD3.X R3, PT, PT, R0, UR5, R5, P2, P3 ;  /* 0x0000000500037c10 */ /* 0x000fe200097e6405 */
[----:B------:R-:W-:Y:S02]  /*3dd0*/  STSM.16.M88 [R27], R44 ;  /* 0x0000002c1b007844 */ /* 0x000fe40000000000 */
[----:B------:R-:W-:Y:S06]  /*3de0*/  BAR.SYNC.DEFER_BLOCKING 0x0 ;  /* 0x0000000000007b1d */ /* 0x000fec0000010000 */
[----:B------:R-:W0:Y:S04]  /*3df0*/  LDSM.16.M88 R25, [R25+UR13] ;  /* 0x0000000d1919783b */ /* 0x000e280008000000 */
[----:B0-----:R0:W-:Y:S01]  /*3e00*/  @!P0 STG.E desc[UR28][R2.64], R25 ;  /* 0x0000001902008986 */ /* 0x0011e2000c10191c */
[----:B------:R-:W-:Y:S06]  /*3e10*/  BAR.SYNC.DEFER_BLOCKING 0x0 ;  /* 0x0000000000007b1d */ /* 0x000fec0000010000 */
[----:B------:R-:W-:Y:S05]  /*3e20*/  @P1 BRA `(.L_x_20) ;  /* 0x0000000000a01947 */ /* 0x000fea0003800000 */
[----:B------:R-:W1:Y:S01]  /*3e30*/  S2UR UR5, SR_CgaCtaId ;  /* 0x00000000000579c3 */ /* 0x000e620000008800 */
[----:B------:R-:W-:Y:S01]  /*3e40*/  NOP ;  /* 0x0000000000007918 */ /* 0x000fe20000000000 */
[----:B------:R-:W-:Y:S01]  /*3e50*/  UMOV UR4, 0x50 ;  /* 0x0000005000047882 */ /* 0x000fe20000000000 */
[----:B------:R-:W-:Y:S01]  /*3e60*/  MOV R0, UR14 ;  /* 0x0000000e00007c02 */ /* 0x000fe20008000f00 */
[----:B0-----:R-:W-:Y:S01]  /*3e70*/  IMAD.MOV.U32 R3, RZ, RZ, 0x3 ;  /* 0x00000003ff037424 */ /* 0x001fe200078e00ff */
[----:B------:R-:W-:Y:S02]  /*3e80*/  MOV R7, 0x1 ;  /* 0x0000000100077802 */ /* 0x000fe40000000f00 */
[----:B------:R-:W-:-:S04]  /*3e90*/  LOP3.LUT R0, R0, 0xffff, RZ, 0xc0, !PT ;  /* 0x0000ffff00007812 */ /* 0x000fc800078ec0ff */
[----:B------:R-:W-:-:S05]  /*3ea0*/  SHF.R.U32.HI R0, RZ, 0x5, R0 ;  /* 0x00000005ff007819 */ /* 0x000fca0000011600 */
[----:B------:R-:W-:Y:S01]  /*3eb0*/  VIADD R2, R0, 0x10 ;  /* 0x0000001000027836 */ /* 0x000fe20000000000 */
[----:B------:R-:W-:Y:S01]  /*3ec0*/  SHF.L.U32 R0, R3, R0, RZ ;  /* 0x0000000003007219 */ /* 0x000fe200000006ff */
[----:B-1----:R-:W-:-:S03]  /*3ed0*/  ULEA UR6, UR5, UR4, 0x18 ;  /* 0x0000000405067291 */ /* 0x002fc6000f8ec0ff */
[----:B------:R-:W-:-:S04]  /*3ee0*/  SHF.L.U32 R3, R7, R2, RZ ;  /* 0x0000000207037219 */ /* 0x000fc800000006ff */
[----:B------:R-:W-:Y:S02]  /*3ef0*/  LOP3.LUT R0, R3, R0, RZ, 0xfc, !PT ;  /* 0x0000000003007212 */ /* 0x000fe400078efcff */
[----:B------:R-:W0:Y:S02]  /*3f00*/  LDS R5, [UR6] ;  /* 0x00000006ff057984 */ /* 0x000e240008000800 */
[C---:B------:R-:W-:Y:S02]  /*3f10*/  LOP3.LUT R2, R0.reuse, 0xffff, RZ, 0xc0, !PT ;  /* 0x0000ffff00027812 */ /* 0x040fe400078ec0ff */
[----:B0-----:R-:W-:-:S04]  /*3f20*/  LOP3.LUT R3, R0, 0xffff, R5, 0x80, !PT ;  /* 0x0000ffff00037812 */ /* 0x001fc800078e8005 */
[----:B------:R-:W-:-:S13]  /*3f30*/  ISETP.NE.AND P0, PT, R3, R2, PT ;  /* 0x000000020300720c */ /* 0x000fda0003f05270 */
[----:B------:R-:W-:Y:S05]  /*3f40*/  @P0 BRA `(.L_x_21) ;  /* 0x0000000000500947 */ /* 0x000fea0003800000 */
[----:B------:R-:W-:Y:S02]  /*3f50*/  SHF.R.U32.HI R5, RZ, 0x10, R5 ;  /* 0x00000010ff057819 */ /* 0x000fe40000011605 */
[----:B------:R-:W-:-:S04]  /*3f60*/  SHF.R.U32.HI R2, RZ, 0x10, R0 ;  /* 0x00000010ff027819 */ /* 0x000fc80000011600 */
[----:B------:R-:W-:-:S04]  /*3f70*/  LOP3.LUT R5, R5, R2, RZ, 0xc0, !PT ;  /* 0x0000000205057212 */ /* 0x000fc800078ec0ff */
[----:B------:R-:W-:-:S13]  /*3f80*/  ISETP.NE.AND P0, PT, R5, R2, PT ;  /* 0x000000020500720c */ /* 0x000fda0003f05270 */
[----:B------:R-:W-:Y:S05]  /*3f90*/  @P0 BRA `(.L_x_22) ;  /* 0x0000000000300947 */ /* 0x000fea0003800000 */
[----:B------:R-:W-:Y:S01]  /*3fa0*/  R2UR UR4, R0 ;  /* 0x00000000000472ca */ /* 0x000fe200000e0000 */
[----:B------:R-:W-:Y:S01]  /*3fb0*/  VOTEU.ANY UR5, UPT, PT ;  /* 0x0000000000057886 */ /* 0x000fe200038e0100 */
[----:B------:R-:W0:Y:S01]  /*3fc0*/  S2R R0, SR_LANEID ;  /* 0x0000000000007919 */ /* 0x000e220000000000 */
[----:B------:R-:W-:-:S10]  /*3fd0*/  UFLO.U32 UR5, UR5 ;  /* 0x00000005000572bd */ /* 0x000fd400080e0000 */
[----:B------:R-:W-:-:S06]  /*3fe0*/  ULOP3.LUT UR4, URZ, UR4, URZ, 0x33, !UPT ;  /* 0x00000004ff047292 */ /* 0x000fcc000f8e33ff */
[----:B------:R-:W-:-:S04]  /*3ff0*/  MOV R2, UR4 ;  /* 0x0000000400027c02 */ /* 0x000fc80008000f00 */
[----:B------:R-:W1:Y:S02]  /*4000*/  REDUX UR7, R2 ;  /* 0x00000000020773c4 */ /* 0x000e640000000000 */
[----:B------:R2:W-:Y:S01]  /*4010*/  UTCATOMSWS.AND URZ, UR4 ;  /* 0x0000000400ff79e3 */ /* 0x0005e20008000000 */
[----:B0-----:R-:W-:Y:S01]  /*4020*/  ISETP.EQ.U32.AND P0, PT, R0, UR5, PT ;  /* 0x0000000500007c0c */ /* 0x001fe2000bf02070 */
[----:B-1----:R-:W-:-:S12]  /*4030*/  IMAD.U32 R0, RZ, RZ, UR7 ;  /* 0x00000007ff007e24 */ /* 0x002fd8000f8e00ff */
[----:B------:R2:W-:Y:S01]  /*4040*/  @P0 ATOMS.AND RZ, [UR6], R0 ;  /* 0x00000000ffff098c */ /* 0x0005e2000a800006 */
[----:B------:R-:W-:Y:S05]  /*4050*/  BRA `(.L_x_20) ;  /* 0x0000000000147947 */ /* 0x000fea0003800000 */
.L_x_22:
[----:B------:R-:W-:-:S07]  /*4060*/  MOV R2, 0x4080 ;  /* 0x0000408000027802 */ /* 0x000fce0000000f00 */
[----:B------:R-:W-:Y:S05]  /*4070*/  CALL.REL.NOINC `($__internal_0_$__cuda_sm10x_tcgen05_guardrail_trap_col_being_dealloced_not_returned_by_alloc) ;  /* 0x0000000000447944 */ /* 0x000fea0003c00000 */
[----:B------:R-:W-:Y:S05]  /*4080*/  BRA `(.L_x_20) ;  /* 0x0000000000087947 */ /* 0x000fea0003800000 */
.L_x_21:
[----:B------:R-:W-:-:S07]  /*4090*/  MOV R2, 0x40b0 ;  /* 0x000040b000027802 */ /* 0x000fce0000000f00 */
[----:B------:R-:W-:Y:S05]  /*40a0*/  CALL.REL.NOINC `($__internal_2_$__cuda_sm10x_tcgen05_guardrail_trap_unallocated_columns_being_dealloced) ;  /* 0x0000000000507944 */ /* 0x000fea0003c00000 */
.L_x_20:
[----:B------:R-:W-:Y:S01]  /*40b0*/  NOP ;  /* 0x0000000000007918 */ /* 0x000fe20000000000 */
[----:B--2---:R-:W-:Y:S05]  /*40c0*/  EXIT ;  /* 0x000000000000794d */ /* 0x004fea0003800000 */
.L_x_8:
[----:B------:R-:W1:Y:S02]  /*40d0*/  SYNCS.PHASECHK.TRANS64.TRYWAIT P0, [UR13+0x2000], RZ ;  /* 0x002000ffff0075a7 */ /* 0x000e64000800110d */
[----:B-1----:R-:W-:Y:S05]  /*40e0*/  @!P0 BRA `(.L_x_8) ;  /* 0xfffffffc00f88947 */ /* 0x002fea000383ffff */
[----:B------:R-:W-:Y:S05]  /*40f0*/  BRA `(.L_x_7) ;  /* 0xffffffcc00d87947 */ /* 0x000fea000383ffff */
.L_x_14:
[----:B------:R-:W2:Y:S02]  /*4100*/  SYNCS.PHASECHK.TRANS64.TRYWAIT P3, [UR13+0x4010], RZ ;  /* 0x004010ffff0075a7 */ /* 0x000ea4000806110d */
[----:B--2---:R-:W-:Y:S05]  /*4110*/  @!P3 BRA `(.L_x_14) ;  /* 0xfffffffc00f8b947 */ /* 0x004fea000383ffff */
[----:B------:R-:W-:Y:S05]  /*4120*/  BRA `(.L_x_23) ;  /* 0xffffffe4001c7947 */ /* 0x000fea000383ffff */
.L_x_15:
[----:B------:R-:W0:Y:S02]  /*4130*/  SYNCS.PHASECHK.TRANS64.TRYWAIT P3, [UR17], R64 ;  /* 0x00000040ff0075a7 */ /* 0x000e240008061111 */
[----:B0-----:R-:W-:Y:S05]  /*4140*/  @!P3 BRA `(.L_x_15) ;  /* 0xfffffffc00f8b947 */ /* 0x001fea000383ffff */
[----:B------:R-:W-:Y:S05]  /*4150*/  BRA `(.L_x_24) ;  /* 0xffffffe800ec7947 */ /* 0x000fea000383ffff */
.L_x_19:
[----:B------:R-:W0:Y:S02]  /*4160*/  SYNCS.PHASECHK.TRANS64.TRYWAIT P0, [UR17], R4 ;  /* 0x00000004ff0075a7 */ /* 0x000e240008001111 */
[----:B0-----:R-:W-:Y:S05]  /*4170*/  @!P0 BRA `(.L_x_19) ;  /* 0xfffffffc00f88947 */ /* 0x001fea000383ffff */
[----:B------:R-:W-:Y:S05]  /*4180*/  BRA `(.L_x_18) ;  /* 0xfffffff000d07947 */ /* 0x000fea000383ffff */
        .weak           $__internal_0_$__cuda_sm10x_tcgen05_guardrail_trap_col_being_dealloced_not_returned_by_alloc
        .type           $__internal_0_$__cuda_sm10x_tcgen05_guardrail_trap_col_being_dealloced_not_returned_by_alloc,@function
        .size           $__internal_0_$__cuda_sm10x_tcgen05_guardrail_trap_col_being_dealloced_not_returned_by_alloc,($__internal_1_$__cuda_sm10x_tcgen05_guardrail_trap_phase_invalid_during_alloc - $__internal_0_$__cuda_sm10x_tcgen05_guardrail_trap_col_being_dealloced_not_returned_by_alloc)
$__internal_0_$__cuda_sm10x_tcgen05_guardrail_trap_col_being_dealloced_not_returned_by_alloc:
[----:B------:R-:W-:Y:S05]  /*4190*/  BPT.TRAP 0x1 ;  /* 0x000000040000795c */ /* 0x000fea0000300000 */
[----:B------:R-:W-:-:S04]  /*41a0*/  MOV R3, 0x0 ;  /* 0x0000000000037802 */ /* 0x000fc80000000f00 */
[----:B------:R-:W-:Y:S05]  /*41b0*/  RET.REL.NODEC R2 `(attn_fwd) ;  /* 0xffffffbc02907950 */ /* 0x000fea0003c3ffff */
        .weak           $__internal_1_$__cuda_sm10x_tcgen05_guardrail_trap_phase_invalid_during_alloc
        .type           $__internal_1_$__cuda_sm10x_tcgen05_guardrail_trap_phase_invalid_during_alloc,@function
        .size           $__internal_1_$__cuda_sm10x_tcgen05_guardrail_trap_phase_invalid_during_alloc,($__internal_2_$__cuda_sm10x_tcgen05_guardrail_trap_unallocated_columns_being_dealloced - $__internal_1_$__cuda_sm10x_tcgen05_guardrail_trap_phase_invalid_during_alloc)
$__internal_1_$__cuda_sm10x_tcgen05_guardrail_trap_phase_invalid_during_alloc:
[----:B------:R-:W-:Y:S05]  /*41c0*/  BPT.TRAP 0x1 ;  /* 0x000000040000795c */ /* 0x000fea0000300000 */
[----:B------:R-:W-:-:S04]  /*41d0*/  IMAD.MOV.U32 R3, RZ, RZ, 0x0 ;  /* 0x00000000ff037424 */ /* 0x000fc800078e00ff */
[----:B------:R-:W-:Y:S05]  /*41e0*/  RET.REL.NODEC R2 `(attn_fwd) ;  /* 0xffffffbc02847950 */ /* 0x000fea0003c3ffff */
        .weak           $__internal_2_$__cuda_sm10x_tcgen05_guardrail_trap_unallocated_columns_being_dealloced
        .type           $__internal_2_$__cuda_sm10x_tcgen05_guardrail_trap_unallocated_columns_being_dealloced,@function
        .size           $__internal_2_$__cuda_sm10x_tcgen05_guardrail_trap_unallocated_columns_being_dealloced,(.L_x_28 - $__internal_2_$__cuda_sm10x_tcgen05_guardrail_trap_unallocated_columns_being_dealloced)
$__internal_2_$__cuda_sm10x_tcgen05_guardrail_trap_unallocated_columns_being_dealloced:
[----:B------:R-:W-:Y:S05]  /*41f0*/  BPT.TRAP 0x1 ;  /* 0x000000040000795c */ /* 0x000fea0000300000 */
[----:B------:R-:W-:-:S04]  /*4200*/  HFMA2 R3, -RZ, RZ, 0, 0 ;  /* 0x00000000ff037431 */ /* 0x000fc800000001ff */
[----:B------:R-:W-:Y:S05]  /*4210*/  RET.REL.NODEC R2 `(attn_fwd) ;  /* 0xffffffbc02787950 */ /* 0x000fea0003c3ffff */
.L_x_25:
[----:B------:R-:W-:-:S00]  /*4220*/  BRA `(.L_x_25) ;  /* 0xfffffffc00fc7947 */ /* 0x000fc0000383ffff */
[----:B------:R-:W-:-:S00]  /*4230*/  NOP ;  /* 0x0000000000007918 */ /* 0x000fc00000000000 */
        /* <DEDUP_REMOVED lines=12> */
.L_x_28:


//--------------------- .nv.global.init           --------------------------
	.section	.nv.global.init,"aw",@progbits
.nv.global.init:
	.type		_$_str,@object
	.size		_$_str,(.L_3 - _$_str)
_$_str:
        /*0000*/ 	.byte	0x5f, 0x5f, 0x43, 0x55, 0x44, 0x41, 0x5f, 0x46, 0x54, 0x5a, 0x00
.L_3:


//--------------------- .nv.shared.attn_fwd       --------------------------
	.section	.nv.shared.attn_fwd,"aw",@nobits
	.sectionflags	@""
	.align	16
	.zero		1024


//--------------------- .nv.shared.reserved.0     --------------------------
	.section	.nv.shared.reserved.0,"aw",@nobits
	.align	8
	.weak		__nv_reservedSMEM_offset_0_alias
	.size		__nv_reservedSMEM_offset_0_alias, 0, 64
	.other		__nv_reservedSMEM_offset_0_alias,@"STO_CUDA_RESERVED_SHARED STV_DEFAULT"
__nv_reservedSMEM_offset_0_alias:
	.zero		0
.nv.shared.reserved.0:
	.zero		64
	.weak		__nv_reservedSMEM_allocation_phase
	.type		__nv_reservedSMEM_allocation_phase,@object
	.size		__nv_reservedSMEM_allocation_phase,(.L_0 - __nv_reservedSMEM_allocation_phase)
__nv_reservedSMEM_allocation_phase:
	.zero		1
.L_0:
	.zero		7
	.weak		__nv_reservedSMEM_devtool_atexit_pc
	.type		__nv_reservedSMEM_devtool_atexit_pc,@object
	.size		__nv_reservedSMEM_devtool_atexit_pc,(__nv_reservedSMEM_allocation_mask - __nv_reservedSMEM_devtool_atexit_pc)
__nv_reservedSMEM_devtool_atexit_pc:
	.zero		8
	.weak		__nv_reservedSMEM_allocation_mask
	.type		__nv_reservedSMEM_allocation_mask,@object
	.size		__nv_reservedSMEM_allocation_mask,(.L_2 - __nv_reservedSMEM_allocation_mask)
__nv_reservedSMEM_allocation_mask:
	.zero		4
.L_2:


//--------------------- .nv.constant0.attn_fwd    --------------------------
	.section	.nv.constant0.attn_fwd,"a",@progbits
	.sectionflags	@""
	.align	4
.nv.constant0.attn_fwd:
	.zero		1032


//--------------------- SYMBOLS --------------------------

	.type		.nv.reservedSmem.offset0,@object
	.size		.nv.reservedSmem.offset0,0x4
	.type		.nv.reservedSmem.cap,@object
	.size		.nv.reservedSmem.cap,0x4
